//
// Generated by NVIDIA NVVM Compiler
//
// Compiler Build ID: CL-36424714
// Cuda compilation tools, release 13.0, V13.0.88
// Based on NVVM 20.0.0
//

.version 9.0
.target sm_100
.address_size 64

	// .globl	_Z4convPKfS0_Pfiii

.visible .entry _Z4convPKfS0_Pfiii(
	.param .u64 .ptr .align 1 _Z4convPKfS0_Pfiii_param_0,
	.param .u64 .ptr .align 1 _Z4convPKfS0_Pfiii_param_1,
	.param .u64 .ptr .align 1 _Z4convPKfS0_Pfiii_param_2,
	.param .u32 _Z4convPKfS0_Pfiii_param_3,
	.param .u32 _Z4convPKfS0_Pfiii_param_4,
	.param .u32 _Z4convPKfS0_Pfiii_param_5
)
{
	.reg .pred 	%p<14>;
	.reg .b32 	%r<71>;
	.reg .b32 	%f<73>;
	.reg .b64 	%rd<42>;

	ld.param.u64 	%rd4, [_Z4convPKfS0_Pfiii_param_0];
	ld.param.u64 	%rd5, [_Z4convPKfS0_Pfiii_param_1];
	ld.param.u32 	%r25, [_Z4convPKfS0_Pfiii_param_3];
	ld.param.u32 	%r26, [_Z4convPKfS0_Pfiii_param_4];
	ld.param.u32 	%r27, [_Z4convPKfS0_Pfiii_param_5];
	cvta.to.global.u64 	%rd1, %rd4;
	cvta.to.global.u64 	%rd2, %rd5;
	mov.u32 	%r28, %ctaid.x;
	mov.u32 	%r29, %ntid.x;
	mov.u32 	%r30, %tid.x;
	mad.lo.s32 	%r1, %r28, %r29, %r30;
	mov.u32 	%r31, %ctaid.y;
	mov.u32 	%r32, %ntid.y;
	mov.u32 	%r33, %tid.y;
	mad.lo.s32 	%r34, %r31, %r32, %r33;
	mov.u32 	%r35, %ctaid.z;
	mov.u32 	%r36, %ntid.z;
	mov.u32 	%r37, %tid.z;
	mad.lo.s32 	%r3, %r35, %r36, %r37;
	sub.s32 	%r38, %r25, %r26;
	max.s32 	%r39, %r1, %r34;
	setp.gt.s32 	%p1, %r39, %r38;
	setp.ge.s32 	%p2, %r3, %r27;
	or.pred  	%p3, %p2, %p1;
	@%p3 bra 	$L__BB0_16;
	setp.lt.s32 	%p4, %r26, 1;
	mov.f32 	%f71, 0f00000000;
	@%p4 bra 	$L__BB0_15;
	and.b32  	%r5, %r26, 7;
	and.b32  	%r6, %r26, 2147483640;
	neg.s32 	%r7, %r6;
	mad.lo.s32 	%r8, %r25, %r34, %r1;
	shl.b32 	%r9, %r25, 3;
	mov.f32 	%f71, 0f00000000;
	mov.b32 	%r64, 0;
	mul.wide.s32 	%rd30, %r25, 4;
$L__BB0_3:
	setp.lt.u32 	%p5, %r26, 8;
	mad.lo.s32 	%r42, %r26, %r3, %r64;
	mul.lo.s32 	%r11, %r42, %r26;
	mov.b32 	%r69, 0;
	@%p5 bra 	$L__BB0_6;
	add.s32 	%r66, %r8, %r64;
	mov.u32 	%r65, %r11;
	mov.u32 	%r67, %r7;
$L__BB0_5:
	.pragma "nounroll";
	mul.wide.s32 	%rd6, %r65, 4;
	add.s64 	%rd7, %rd2, %rd6;
	mul.wide.s32 	%rd8, %r66, 4;
	add.s64 	%rd9, %rd1, %rd8;
	ld.global.f32 	%f18, [%rd9];
	ld.global.f32 	%f19, [%rd7];
	fma.rn.f32 	%f20, %f18, %f19, %f71;
	mul.wide.s32 	%rd10, %r25, 4;
	add.s64 	%rd11, %rd9, %rd10;
	ld.global.f32 	%f21, [%rd11];
	ld.global.f32 	%f22, [%rd7+4];
	fma.rn.f32 	%f23, %f21, %f22, %f20;
	add.s64 	%rd12, %rd11, %rd10;
	ld.global.f32 	%f24, [%rd12];
	ld.global.f32 	%f25, [%rd7+8];
	fma.rn.f32 	%f26, %f24, %f25, %f23;
	add.s64 	%rd13, %rd12, %rd10;
	ld.global.f32 	%f27, [%rd13];
	ld.global.f32 	%f28, [%rd7+12];
	fma.rn.f32 	%f29, %f27, %f28, %f26;
	add.s64 	%rd14, %rd13, %rd10;
	ld.global.f32 	%f30, [%rd14];
	ld.global.f32 	%f31, [%rd7+16];
	fma.rn.f32 	%f32, %f30, %f31, %f29;
	add.s64 	%rd15, %rd14, %rd10;
	ld.global.f32 	%f33, [%rd15];
	ld.global.f32 	%f34, [%rd7+20];
	fma.rn.f32 	%f35, %f33, %f34, %f32;
	add.s64 	%rd16, %rd15, %rd10;
	ld.global.f32 	%f36, [%rd16];
	ld.global.f32 	%f37, [%rd7+24];
	fma.rn.f32 	%f38, %f36, %f37, %f35;
	add.s64 	%rd17, %rd16, %rd10;
	ld.global.f32 	%f39, [%rd17];
	ld.global.f32 	%f40, [%rd7+28];
	fma.rn.f32 	%f71, %f39, %f40, %f38;
	add.s32 	%r67, %r67, 8;
	add.s32 	%r66, %r66, %r9;
	add.s32 	%r65, %r65, 8;
	setp.ne.s32 	%p6, %r67, 0;
	mov.u32 	%r69, %r6;
	@%p6 bra 	$L__BB0_5;
$L__BB0_6:
	setp.eq.s32 	%p7, %r5, 0;
	@%p7 bra 	$L__BB0_14;
	add.s32 	%r43, %r5, -1;
	setp.lt.u32 	%p8, %r43, 3;
	@%p8 bra 	$L__BB0_9;
	add.s32 	%r44, %r69, %r34;
	add.s32 	%r45, %r64, %r1;
	mad.lo.s32 	%r46, %r44, %r25, %r45;
	mul.wide.s32 	%rd18, %r46, 4;
	add.s64 	%rd19, %rd1, %rd18;
	ld.global.f32 	%f42, [%rd19];
	add.s32 	%r47, %r69, %r11;
	mul.wide.s32 	%rd20, %r47, 4;
	add.s64 	%rd21, %rd2, %rd20;
	ld.global.f32 	%f43, [%rd21];
	fma.rn.f32 	%f44, %f42, %f43, %f71;
	add.s64 	%rd23, %rd19, %rd30;
	ld.global.f32 	%f45, [%rd23];
	ld.global.f32 	%f46, [%rd21+4];
	fma.rn.f32 	%f47, %f45, %f46, %f44;
	add.s64 	%rd24, %rd23, %rd30;
	ld.global.f32 	%f48, [%rd24];
	ld.global.f32 	%f49, [%rd21+8];
	fma.rn.f32 	%f50, %f48, %f49, %f47;
	add.s64 	%rd25, %rd24, %rd30;
	ld.global.f32 	%f51, [%rd25];
	ld.global.f32 	%f52, [%rd21+12];
	fma.rn.f32 	%f71, %f51, %f52, %f50;
	add.s32 	%r69, %r69, 4;
$L__BB0_9:
	and.b32  	%r48, %r26, 3;
	setp.eq.s32 	%p9, %r48, 0;
	@%p9 bra 	$L__BB0_14;
	setp.eq.s32 	%p10, %r48, 1;
	@%p10 bra 	$L__BB0_12;
	add.s32 	%r49, %r69, %r34;
	add.s32 	%r50, %r64, %r1;
	mad.lo.s32 	%r51, %r49, %r25, %r50;
	mul.wide.s32 	%rd26, %r51, 4;
	add.s64 	%rd27, %rd1, %rd26;
	ld.global.f32 	%f54, [%rd27];
	add.s32 	%r52, %r69, %r11;
	mul.wide.s32 	%rd28, %r52, 4;
	add.s64 	%rd29, %rd2, %rd28;
	ld.global.f32 	%f55, [%rd29];
	fma.rn.f32 	%f56, %f54, %f55, %f71;
	add.s64 	%rd31, %rd27, %rd30;
	ld.global.f32 	%f57, [%rd31];
	ld.global.f32 	%f58, [%rd29+4];
	fma.rn.f32 	%f71, %f57, %f58, %f56;
	add.s32 	%r69, %r69, 2;
$L__BB0_12:
	and.b32  	%r53, %r26, 1;
	setp.eq.b32 	%p11, %r53, 1;
	not.pred 	%p12, %p11;
	@%p12 bra 	$L__BB0_14;
	add.s32 	%r54, %r69, %r34;
	add.s32 	%r55, %r64, %r1;
	mad.lo.s32 	%r56, %r54, %r25, %r55;
	mul.wide.s32 	%rd32, %r56, 4;
	add.s64 	%rd33, %rd1, %rd32;
	ld.global.f32 	%f59, [%rd33];
	add.s32 	%r57, %r69, %r11;
	mul.wide.s32 	%rd34, %r57, 4;
	add.s64 	%rd35, %rd2, %rd34;
	ld.global.f32 	%f60, [%rd35];
	fma.rn.f32 	%f71, %f59, %f60, %f71;
$L__BB0_14:
	add.s32 	%r64, %r64, 1;
	setp.ne.s32 	%p13, %r64, %r26;
	@%p13 bra 	$L__BB0_3;
$L__BB0_15:
	ld.param.u64 	%rd41, [_Z4convPKfS0_Pfiii_param_2];
	mul.lo.s32 	%r58, %r26, %r26;
	mad.lo.s32 	%r59, %r58, %r27, %r3;
	mul.wide.s32 	%rd36, %r59, 4;
	add.s64 	%rd37, %rd2, %rd36;
	ld.global.f32 	%f61, [%rd37];
	add.f32 	%f62, %f71, %f61;
	mad.lo.s32 	%r60, %r3, %r38, %r3;
	add.s32 	%r61, %r60, %r34;
	mad.lo.s32 	%r62, %r61, %r38, %r61;
	add.s32 	%r63, %r62, %r1;
	cvta.to.global.u64 	%rd38, %rd41;
	mul.wide.s32 	%rd39, %r63, 4;
	add.s64 	%rd40, %rd38, %rd39;
	st.global.f32 	[%rd40], %f62;
$L__BB0_16:
	ret;

}
	// .globl	_Z9fConvReluPKfS0_Pfii
.visible .entry _Z9fConvReluPKfS0_Pfii(
	.param .u64 .ptr .align 1 _Z9fConvReluPKfS0_Pfii_param_0,
	.param .u64 .ptr .align 1 _Z9fConvReluPKfS0_Pfii_param_1,
	.param .u64 .ptr .align 1 _Z9fConvReluPKfS0_Pfii_param_2,
	.param .u32 _Z9fConvReluPKfS0_Pfii_param_3,
	.param .u32 _Z9fConvReluPKfS0_Pfii_param_4
)
{
	.reg .pred 	%p<11>;
	.reg .b32 	%r<39>;
	.reg .b32 	%f<115>;
	.reg .b64 	%rd<33>;
	.reg .b64 	%fd<3>;

	ld.param.u64 	%rd11, [_Z9fConvReluPKfS0_Pfii_param_0];
	ld.param.u64 	%rd12, [_Z9fConvReluPKfS0_Pfii_param_1];
	ld.param.u64 	%rd10, [_Z9fConvReluPKfS0_Pfii_param_2];
	ld.param.u32 	%r23, [_Z9fConvReluPKfS0_Pfii_param_3];
	ld.param.u32 	%r24, [_Z9fConvReluPKfS0_Pfii_param_4];
	cvta.to.global.u64 	%rd1, %rd11;
	cvta.to.global.u64 	%rd2, %rd12;
	mov.u32 	%r25, %ctaid.x;
	mov.u32 	%r26, %ntid.x;
	mov.u32 	%r27, %tid.x;
	mad.lo.s32 	%r1, %r25, %r26, %r27;
	setp.ge.s32 	%p1, %r1, %r24;
	@%p1 bra 	$L__BB1_15;
	setp.lt.s32 	%p2, %r23, 1;
	mov.f32 	%f114, 0f00000000;
	@%p2 bra 	$L__BB1_14;
	mul.lo.s32 	%r2, %r23, %r1;
	and.b32  	%r3, %r23, 15;
	setp.lt.u32 	%p3, %r23, 16;
	mov.f32 	%f114, 0f00000000;
	mov.b32 	%r35, 0;
	@%p3 bra 	$L__BB1_5;
	and.b32  	%r35, %r23, 2147483632;
	neg.s32 	%r33, %r35;
	add.s64 	%rd31, %rd1, 32;
	add.s64 	%rd4, %rd2, 32;
	mov.f32 	%f114, 0f00000000;
	mov.u32 	%r32, %r2;
$L__BB1_4:
	.pragma "nounroll";
	mul.wide.s32 	%rd13, %r32, 4;
	add.s64 	%rd14, %rd4, %rd13;
	ld.global.f32 	%f18, [%rd31+-32];
	ld.global.f32 	%f19, [%rd14+-32];
	fma.rn.f32 	%f20, %f18, %f19, %f114;
	ld.global.f32 	%f21, [%rd31+-28];
	ld.global.f32 	%f22, [%rd14+-28];
	fma.rn.f32 	%f23, %f21, %f22, %f20;
	ld.global.f32 	%f24, [%rd31+-24];
	ld.global.f32 	%f25, [%rd14+-24];
	fma.rn.f32 	%f26, %f24, %f25, %f23;
	ld.global.f32 	%f27, [%rd31+-20];
	ld.global.f32 	%f28, [%rd14+-20];
	fma.rn.f32 	%f29, %f27, %f28, %f26;
	ld.global.f32 	%f30, [%rd31+-16];
	ld.global.f32 	%f31, [%rd14+-16];
	fma.rn.f32 	%f32, %f30, %f31, %f29;
	ld.global.f32 	%f33, [%rd31+-12];
	ld.global.f32 	%f34, [%rd14+-12];
	fma.rn.f32 	%f35, %f33, %f34, %f32;
	ld.global.f32 	%f36, [%rd31+-8];
	ld.global.f32 	%f37, [%rd14+-8];
	fma.rn.f32 	%f38, %f36, %f37, %f35;
	ld.global.f32 	%f39, [%rd31+-4];
	ld.global.f32 	%f40, [%rd14+-4];
	fma.rn.f32 	%f41, %f39, %f40, %f38;
	ld.global.f32 	%f42, [%rd31];
	ld.global.f32 	%f43, [%rd14];
	fma.rn.f32 	%f44, %f42, %f43, %f41;
	ld.global.f32 	%f45, [%rd31+4];
	ld.global.f32 	%f46, [%rd14+4];
	fma.rn.f32 	%f47, %f45, %f46, %f44;
	ld.global.f32 	%f48, [%rd31+8];
	ld.global.f32 	%f49, [%rd14+8];
	fma.rn.f32 	%f50, %f48, %f49, %f47;
	ld.global.f32 	%f51, [%rd31+12];
	ld.global.f32 	%f52, [%rd14+12];
	fma.rn.f32 	%f53, %f51, %f52, %f50;
	ld.global.f32 	%f54, [%rd31+16];
	ld.global.f32 	%f55, [%rd14+16];
	fma.rn.f32 	%f56, %f54, %f55, %f53;
	ld.global.f32 	%f57, [%rd31+20];
	ld.global.f32 	%f58, [%rd14+20];
	fma.rn.f32 	%f59, %f57, %f58, %f56;
	ld.global.f32 	%f60, [%rd31+24];
	ld.global.f32 	%f61, [%rd14+24];
	fma.rn.f32 	%f62, %f60, %f61, %f59;
	ld.global.f32 	%f63, [%rd31+28];
	ld.global.f32 	%f64, [%rd14+28];
	fma.rn.f32 	%f114, %f63, %f64, %f62;
	add.s32 	%r33, %r33, 16;
	add.s64 	%rd31, %rd31, 64;
	add.s32 	%r32, %r32, 16;
	setp.ne.s32 	%p4, %r33, 0;
	@%p4 bra 	$L__BB1_4;
$L__BB1_5:
	setp.eq.s32 	%p5, %r3, 0;
	@%p5 bra 	$L__BB1_14;
	and.b32  	%r11, %r23, 7;
	setp.lt.u32 	%p6, %r3, 8;
	@%p6 bra 	$L__BB1_8;
	mul.wide.u32 	%rd15, %r35, 4;
	add.s64 	%rd16, %rd1, %rd15;
	ld.global.f32 	%f66, [%rd16];
	add.s32 	%r29, %r35, %r2;
	mul.wide.s32 	%rd17, %r29, 4;
	add.s64 	%rd18, %rd2, %rd17;
	ld.global.f32 	%f67, [%rd18];
	fma.rn.f32 	%f68, %f66, %f67, %f114;
	ld.global.f32 	%f69, [%rd16+4];
	ld.global.f32 	%f70, [%rd18+4];
	fma.rn.f32 	%f71, %f69, %f70, %f68;
	ld.global.f32 	%f72, [%rd16+8];
	ld.global.f32 	%f73, [%rd18+8];
	fma.rn.f32 	%f74, %f72, %f73, %f71;
	ld.global.f32 	%f75, [%rd16+12];
	ld.global.f32 	%f76, [%rd18+12];
	fma.rn.f32 	%f77, %f75, %f76, %f74;
	ld.global.f32 	%f78, [%rd16+16];
	ld.global.f32 	%f79, [%rd18+16];
	fma.rn.f32 	%f80, %f78, %f79, %f77;
	ld.global.f32 	%f81, [%rd16+20];
	ld.global.f32 	%f82, [%rd18+20];
	fma.rn.f32 	%f83, %f81, %f82, %f80;
	ld.global.f32 	%f84, [%rd16+24];
	ld.global.f32 	%f85, [%rd18+24];
	fma.rn.f32 	%f86, %f84, %f85, %f83;
	ld.global.f32 	%f87, [%rd16+28];
	ld.global.f32 	%f88, [%rd18+28];
	fma.rn.f32 	%f114, %f87, %f88, %f86;
	add.s32 	%r35, %r35, 8;
$L__BB1_8:
	setp.eq.s32 	%p7, %r11, 0;
	@%p7 bra 	$L__BB1_14;
	and.b32  	%r14, %r23, 3;
	setp.lt.u32 	%p8, %r11, 4;
	@%p8 bra 	$L__BB1_11;
	mul.wide.u32 	%rd19, %r35, 4;
	add.s64 	%rd20, %rd1, %rd19;
	ld.global.f32 	%f90, [%rd20];
	add.s32 	%r30, %r35, %r2;
	mul.wide.s32 	%rd21, %r30, 4;
	add.s64 	%rd22, %rd2, %rd21;
	ld.global.f32 	%f91, [%rd22];
	fma.rn.f32 	%f92, %f90, %f91, %f114;
	ld.global.f32 	%f93, [%rd20+4];
	ld.global.f32 	%f94, [%rd22+4];
	fma.rn.f32 	%f95, %f93, %f94, %f92;
	ld.global.f32 	%f96, [%rd20+8];
	ld.global.f32 	%f97, [%rd22+8];
	fma.rn.f32 	%f98, %f96, %f97, %f95;
	ld.global.f32 	%f99, [%rd20+12];
	ld.global.f32 	%f100, [%rd22+12];
	fma.rn.f32 	%f114, %f99, %f100, %f98;
	add.s32 	%r35, %r35, 4;
$L__BB1_11:
	setp.eq.s32 	%p9, %r14, 0;
	@%p9 bra 	$L__BB1_14;
	add.s32 	%r38, %r35, %r2;
	mul.wide.u32 	%rd23, %r35, 4;
	add.s64 	%rd32, %rd1, %rd23;
	neg.s32 	%r37, %r14;
$L__BB1_13:
	.pragma "nounroll";
	mul.wide.s32 	%rd24, %r38, 4;
	add.s64 	%rd25, %rd2, %rd24;
	ld.global.f32 	%f101, [%rd32];
	ld.global.f32 	%f102, [%rd25];
	fma.rn.f32 	%f114, %f101, %f102, %f114;
	add.s32 	%r38, %r38, 1;
	add.s64 	%rd32, %rd32, 4;
	add.s32 	%r37, %r37, 1;
	setp.ne.s32 	%p10, %r37, 0;
	@%p10 bra 	$L__BB1_13;
$L__BB1_14:
	mad.lo.s32 	%r31, %r24, %r23, %r1;
	mul.wide.s32 	%rd26, %r31, 4;
	add.s64 	%rd27, %rd2, %rd26;
	ld.global.f32 	%f103, [%rd27];
	add.f32 	%f104, %f114, %f103;
	cvt.f64.f32 	%fd1, %f104;
	max.f64 	%fd2, %fd1, 0d0000000000000000;
	cvt.rn.f32.f64 	%f105, %fd2;
	cvta.to.global.u64 	%rd28, %rd10;
	mul.wide.s32 	%rd29, %r1, 4;
	add.s64 	%rd30, %rd28, %rd29;
	st.global.f32 	[%rd30], %f105;
$L__BB1_15:
	ret;

}
	// .globl	_Z5fConvPKfS0_Pfii
.visible .entry _Z5fConvPKfS0_Pfii(
	.param .u64 .ptr .align 1 _Z5fConvPKfS0_Pfii_param_0,
	.param .u64 .ptr .align 1 _Z5fConvPKfS0_Pfii_param_1,
	.param .u64 .ptr .align 1 _Z5fConvPKfS0_Pfii_param_2,
	.param .u32 _Z5fConvPKfS0_Pfii_param_3,
	.param .u32 _Z5fConvPKfS0_Pfii_param_4
)
{
	.reg .pred 	%p<11>;
	.reg .b32 	%r<39>;
	.reg .b32 	%f<114>;
	.reg .b64 	%rd<33>;

	ld.param.u64 	%rd11, [_Z5fConvPKfS0_Pfii_param_0];
	ld.param.u64 	%rd12, [_Z5fConvPKfS0_Pfii_param_1];
	ld.param.u64 	%rd10, [_Z5fConvPKfS0_Pfii_param_2];
	ld.param.u32 	%r23, [_Z5fConvPKfS0_Pfii_param_3];
	ld.param.u32 	%r24, [_Z5fConvPKfS0_Pfii_param_4];
	cvta.to.global.u64 	%rd1, %rd11;
	cvta.to.global.u64 	%rd2, %rd12;
	mov.u32 	%r25, %ctaid.x;
	mov.u32 	%r26, %ntid.x;
	mov.u32 	%r27, %tid.x;
	mad.lo.s32 	%r1, %r25, %r26, %r27;
	setp.ge.s32 	%p1, %r1, %r24;
	@%p1 bra 	$L__BB2_15;
	setp.lt.s32 	%p2, %r23, 1;
	mov.f32 	%f113, 0f00000000;
	@%p2 bra 	$L__BB2_14;
	mul.lo.s32 	%r2, %r23, %r1;
	and.b32  	%r3, %r23, 15;
	setp.lt.u32 	%p3, %r23, 16;
	mov.f32 	%f113, 0f00000000;
	mov.b32 	%r35, 0;
	@%p3 bra 	$L__BB2_5;
	and.b32  	%r35, %r23, 2147483632;
	neg.s32 	%r33, %r35;
	add.s64 	%rd31, %rd1, 32;
	add.s64 	%rd4, %rd2, 32;
	mov.f32 	%f113, 0f00000000;
	mov.u32 	%r32, %r2;
$L__BB2_4:
	.pragma "nounroll";
	mul.wide.s32 	%rd13, %r32, 4;
	add.s64 	%rd14, %rd4, %rd13;
	ld.global.f32 	%f18, [%rd31+-32];
	ld.global.f32 	%f19, [%rd14+-32];
	fma.rn.f32 	%f20, %f18, %f19, %f113;
	ld.global.f32 	%f21, [%rd31+-28];
	ld.global.f32 	%f22, [%rd14+-28];
	fma.rn.f32 	%f23, %f21, %f22, %f20;
	ld.global.f32 	%f24, [%rd31+-24];
	ld.global.f32 	%f25, [%rd14+-24];
	fma.rn.f32 	%f26, %f24, %f25, %f23;
	ld.global.f32 	%f27, [%rd31+-20];
	ld.global.f32 	%f28, [%rd14+-20];
	fma.rn.f32 	%f29, %f27, %f28, %f26;
	ld.global.f32 	%f30, [%rd31+-16];
	ld.global.f32 	%f31, [%rd14+-16];
	fma.rn.f32 	%f32, %f30, %f31, %f29;
	ld.global.f32 	%f33, [%rd31+-12];
	ld.global.f32 	%f34, [%rd14+-12];
	fma.rn.f32 	%f35, %f33, %f34, %f32;
	ld.global.f32 	%f36, [%rd31+-8];
	ld.global.f32 	%f37, [%rd14+-8];
	fma.rn.f32 	%f38, %f36, %f37, %f35;
	ld.global.f32 	%f39, [%rd31+-4];
	ld.global.f32 	%f40, [%rd14+-4];
	fma.rn.f32 	%f41, %f39, %f40, %f38;
	ld.global.f32 	%f42, [%rd31];
	ld.global.f32 	%f43, [%rd14];
	fma.rn.f32 	%f44, %f42, %f43, %f41;
	ld.global.f32 	%f45, [%rd31+4];
	ld.global.f32 	%f46, [%rd14+4];
	fma.rn.f32 	%f47, %f45, %f46, %f44;
	ld.global.f32 	%f48, [%rd31+8];
	ld.global.f32 	%f49, [%rd14+8];
	fma.rn.f32 	%f50, %f48, %f49, %f47;
	ld.global.f32 	%f51, [%rd31+12];
	ld.global.f32 	%f52, [%rd14+12];
	fma.rn.f32 	%f53, %f51, %f52, %f50;
	ld.global.f32 	%f54, [%rd31+16];
	ld.global.f32 	%f55, [%rd14+16];
	fma.rn.f32 	%f56, %f54, %f55, %f53;
	ld.global.f32 	%f57, [%rd31+20];
	ld.global.f32 	%f58, [%rd14+20];
	fma.rn.f32 	%f59, %f57, %f58, %f56;
	ld.global.f32 	%f60, [%rd31+24];
	ld.global.f32 	%f61, [%rd14+24];
	fma.rn.f32 	%f62, %f60, %f61, %f59;
	ld.global.f32 	%f63, [%rd31+28];
	ld.global.f32 	%f64, [%rd14+28];
	fma.rn.f32 	%f113, %f63, %f64, %f62;
	add.s32 	%r33, %r33, 16;
	add.s64 	%rd31, %rd31, 64;
	add.s32 	%r32, %r32, 16;
	setp.ne.s32 	%p4, %r33, 0;
	@%p4 bra 	$L__BB2_4;
$L__BB2_5:
	setp.eq.s32 	%p5, %r3, 0;
	@%p5 bra 	$L__BB2_14;
	and.b32  	%r11, %r23, 7;
	setp.lt.u32 	%p6, %r3, 8;
	@%p6 bra 	$L__BB2_8;
	mul.wide.u32 	%rd15, %r35, 4;
	add.s64 	%rd16, %rd1, %rd15;
	ld.global.f32 	%f66, [%rd16];
	add.s32 	%r29, %r35, %r2;
	mul.wide.s32 	%rd17, %r29, 4;
	add.s64 	%rd18, %rd2, %rd17;
	ld.global.f32 	%f67, [%rd18];
	fma.rn.f32 	%f68, %f66, %f67, %f113;
	ld.global.f32 	%f69, [%rd16+4];
	ld.global.f32 	%f70, [%rd18+4];
	fma.rn.f32 	%f71, %f69, %f70, %f68;
	ld.global.f32 	%f72, [%rd16+8];
	ld.global.f32 	%f73, [%rd18+8];
	fma.rn.f32 	%f74, %f72, %f73, %f71;
	ld.global.f32 	%f75, [%rd16+12];
	ld.global.f32 	%f76, [%rd18+12];
	fma.rn.f32 	%f77, %f75, %f76, %f74;
	ld.global.f32 	%f78, [%rd16+16];
	ld.global.f32 	%f79, [%rd18+16];
	fma.rn.f32 	%f80, %f78, %f79, %f77;
	ld.global.f32 	%f81, [%rd16+20];
	ld.global.f32 	%f82, [%rd18+20];
	fma.rn.f32 	%f83, %f81, %f82, %f80;
	ld.global.f32 	%f84, [%rd16+24];
	ld.global.f32 	%f85, [%rd18+24];
	fma.rn.f32 	%f86, %f84, %f85, %f83;
	ld.global.f32 	%f87, [%rd16+28];
	ld.global.f32 	%f88, [%rd18+28];
	fma.rn.f32 	%f113, %f87, %f88, %f86;
	add.s32 	%r35, %r35, 8;
$L__BB2_8:
	setp.eq.s32 	%p7, %r11, 0;
	@%p7 bra 	$L__BB2_14;
	and.b32  	%r14, %r23, 3;
	setp.lt.u32 	%p8, %r11, 4;
	@%p8 bra 	$L__BB2_11;
	mul.wide.u32 	%rd19, %r35, 4;
	add.s64 	%rd20, %rd1, %rd19;
	ld.global.f32 	%f90, [%rd20];
	add.s32 	%r30, %r35, %r2;
	mul.wide.s32 	%rd21, %r30, 4;
	add.s64 	%rd22, %rd2, %rd21;
	ld.global.f32 	%f91, [%rd22];
	fma.rn.f32 	%f92, %f90, %f91, %f113;
	ld.global.f32 	%f93, [%rd20+4];
	ld.global.f32 	%f94, [%rd22+4];
	fma.rn.f32 	%f95, %f93, %f94, %f92;
	ld.global.f32 	%f96, [%rd20+8];
	ld.global.f32 	%f97, [%rd22+8];
	fma.rn.f32 	%f98, %f96, %f97, %f95;
	ld.global.f32 	%f99, [%rd20+12];
	ld.global.f32 	%f100, [%rd22+12];
	fma.rn.f32 	%f113, %f99, %f100, %f98;
	add.s32 	%r35, %r35, 4;
$L__BB2_11:
	setp.eq.s32 	%p9, %r14, 0;
	@%p9 bra 	$L__BB2_14;
	add.s32 	%r38, %r35, %r2;
	mul.wide.u32 	%rd23, %r35, 4;
	add.s64 	%rd32, %rd1, %rd23;
	neg.s32 	%r37, %r14;
$L__BB2_13:
	.pragma "nounroll";
	mul.wide.s32 	%rd24, %r38, 4;
	add.s64 	%rd25, %rd2, %rd24;
	ld.global.f32 	%f101, [%rd32];
	ld.global.f32 	%f102, [%rd25];
	fma.rn.f32 	%f113, %f101, %f102, %f113;
	add.s32 	%r38, %r38, 1;
	add.s64 	%rd32, %rd32, 4;
	add.s32 	%r37, %r37, 1;
	setp.ne.s32 	%p10, %r37, 0;
	@%p10 bra 	$L__BB2_13;
$L__BB2_14:
	mad.lo.s32 	%r31, %r24, %r23, %r1;
	mul.wide.s32 	%rd26, %r31, 4;
	add.s64 	%rd27, %rd2, %rd26;
	ld.global.f32 	%f103, [%rd27];
	add.f32 	%f104, %f113, %f103;
	cvta.to.global.u64 	%rd28, %rd10;
	mul.wide.s32 	%rd29, %r1, 4;
	add.s64 	%rd30, %rd28, %rd29;
	st.global.f32 	[%rd30], %f104;
$L__BB2_15:
	ret;

}
	// .globl	_Z7convpadPKfS0_Pfiiii
.visible .entry _Z7convpadPKfS0_Pfiiii(
	.param .u64 .ptr .align 1 _Z7convpadPKfS0_Pfiiii_param_0,
	.param .u64 .ptr .align 1 _Z7convpadPKfS0_Pfiiii_param_1,
	.param .u64 .ptr .align 1 _Z7convpadPKfS0_Pfiiii_param_2,
	.param .u32 _Z7convpadPKfS0_Pfiiii_param_3,
	.param .u32 _Z7convpadPKfS0_Pfiiii_param_4,
	.param .u32 _Z7convpadPKfS0_Pfiiii_param_5,
	.param .u32 _Z7convpadPKfS0_Pfiiii_param_6
)
{
	.reg .pred 	%p<92>;
	.reg .b32 	%r<86>;
	.reg .b32 	%f<101>;
	.reg .b64 	%rd<49>;

	ld.param.u64 	%rd7, [_Z7convpadPKfS0_Pfiiii_param_0];
	ld.param.u64 	%rd8, [_Z7convpadPKfS0_Pfiiii_param_1];
	ld.param.u64 	%rd6, [_Z7convpadPKfS0_Pfiiii_param_2];
	ld.param.u32 	%r42, [_Z7convpadPKfS0_Pfiiii_param_3];
	ld.param.u32 	%r39, [_Z7convpadPKfS0_Pfiiii_param_4];
	ld.param.u32 	%r40, [_Z7convpadPKfS0_Pfiiii_param_5];
	ld.param.u32 	%r41, [_Z7convpadPKfS0_Pfiiii_param_6];
	cvta.to.global.u64 	%rd1, %rd7;
	cvta.to.global.u64 	%rd2, %rd8;
	mov.u32 	%r43, %ctaid.x;
	mov.u32 	%r44, %ntid.x;
	mov.u32 	%r45, %tid.x;
	mad.lo.s32 	%r1, %r43, %r44, %r45;
	mov.u32 	%r46, %ctaid.y;
	mov.u32 	%r47, %ntid.y;
	mov.u32 	%r48, %tid.y;
	mad.lo.s32 	%r49, %r46, %r47, %r48;
	mov.u32 	%r50, %ctaid.z;
	mov.u32 	%r51, %ntid.z;
	mov.u32 	%r52, %tid.z;
	mad.lo.s32 	%r3, %r50, %r51, %r52;
	max.s32 	%r53, %r1, %r49;
	setp.ge.s32 	%p2, %r53, %r42;
	setp.ge.s32 	%p3, %r3, %r40;
	or.pred  	%p4, %p2, %p3;
	@%p4 bra 	$L__BB3_45;
	setp.lt.s32 	%p5, %r39, 1;
	mov.f32 	%f79, 0f00000000;
	@%p5 bra 	$L__BB3_44;
	sub.s32 	%r4, %r1, %r41;
	sub.s32 	%r5, %r49, %r41;
	mul.lo.s32 	%r6, %r39, %r3;
	and.b32  	%r7, %r39, 7;
	add.s32 	%r8, %r7, -1;
	and.b32  	%r9, %r39, 3;
	and.b32  	%r10, %r39, 2147483640;
	and.b32  	%r11, %r39, 1;
	mov.f32 	%f79, 0f00000000;
	mov.b32 	%r81, 0;
$L__BB3_3:
	setp.lt.u32 	%p6, %r39, 8;
	add.s32 	%r13, %r4, %r81;
	setp.gt.s32 	%p7, %r13, -1;
	setp.lt.s32 	%p8, %r13, %r42;
	and.pred  	%p1, %p7, %p8;
	add.s32 	%r56, %r81, %r6;
	mul.lo.s32 	%r14, %r56, %r39;
	mov.b32 	%r84, 0;
	@%p6 bra 	$L__BB3_22;
	mov.b32 	%r82, 0;
$L__BB3_5:
	.pragma "nounroll";
	add.s32 	%r16, %r5, %r82;
	setp.gt.s32 	%p9, %r16, -1;
	setp.lt.s32 	%p10, %r16, %r42;
	and.pred  	%p11, %p9, %p10;
	and.pred  	%p12, %p1, %p11;
	add.s32 	%r58, %r82, %r14;
	mul.wide.s32 	%rd9, %r58, 4;
	add.s64 	%rd3, %rd2, %rd9;
	not.pred 	%p13, %p12;
	@%p13 bra 	$L__BB3_7;
	mad.lo.s32 	%r59, %r16, %r42, %r13;
	mul.wide.s32 	%rd10, %r59, 4;
	add.s64 	%rd11, %rd1, %rd10;
	ld.global.f32 	%f43, [%rd11];
	ld.global.f32 	%f44, [%rd3];
	fma.rn.f32 	%f79, %f43, %f44, %f79;
$L__BB3_7:
	add.s32 	%r17, %r16, 1;
	setp.gt.s32 	%p14, %r17, -1;
	setp.lt.s32 	%p15, %r17, %r42;
	and.pred  	%p16, %p14, %p15;
	and.pred  	%p17, %p1, %p16;
	not.pred 	%p18, %p17;
	@%p18 bra 	$L__BB3_9;
	mad.lo.s32 	%r60, %r17, %r42, %r13;
	mul.wide.s32 	%rd12, %r60, 4;
	add.s64 	%rd13, %rd1, %rd12;
	ld.global.f32 	%f45, [%rd13];
	ld.global.f32 	%f46, [%rd3+4];
	fma.rn.f32 	%f79, %f45, %f46, %f79;
$L__BB3_9:
	add.s32 	%r18, %r16, 2;
	setp.gt.s32 	%p19, %r18, -1;
	setp.lt.s32 	%p20, %r18, %r42;
	and.pred  	%p21, %p19, %p20;
	and.pred  	%p22, %p1, %p21;
	not.pred 	%p23, %p22;
	@%p23 bra 	$L__BB3_11;
	mad.lo.s32 	%r61, %r18, %r42, %r13;
	mul.wide.s32 	%rd14, %r61, 4;
	add.s64 	%rd15, %rd1, %rd14;
	ld.global.f32 	%f47, [%rd15];
	ld.global.f32 	%f48, [%rd3+8];
	fma.rn.f32 	%f79, %f47, %f48, %f79;
$L__BB3_11:
	add.s32 	%r19, %r16, 3;
	setp.gt.s32 	%p24, %r19, -1;
	setp.lt.s32 	%p25, %r19, %r42;
	and.pred  	%p26, %p24, %p25;
	and.pred  	%p27, %p1, %p26;
	not.pred 	%p28, %p27;
	@%p28 bra 	$L__BB3_13;
	mad.lo.s32 	%r62, %r19, %r42, %r13;
	mul.wide.s32 	%rd16, %r62, 4;
	add.s64 	%rd17, %rd1, %rd16;
	ld.global.f32 	%f49, [%rd17];
	ld.global.f32 	%f50, [%rd3+12];
	fma.rn.f32 	%f79, %f49, %f50, %f79;
$L__BB3_13:
	add.s32 	%r20, %r16, 4;
	setp.gt.s32 	%p29, %r20, -1;
	setp.lt.s32 	%p30, %r20, %r42;
	and.pred  	%p31, %p29, %p30;
	and.pred  	%p32, %p1, %p31;
	not.pred 	%p33, %p32;
	@%p33 bra 	$L__BB3_15;
	mad.lo.s32 	%r63, %r20, %r42, %r13;
	mul.wide.s32 	%rd18, %r63, 4;
	add.s64 	%rd19, %rd1, %rd18;
	ld.global.f32 	%f51, [%rd19];
	ld.global.f32 	%f52, [%rd3+16];
	fma.rn.f32 	%f79, %f51, %f52, %f79;
$L__BB3_15:
	add.s32 	%r21, %r16, 5;
	setp.gt.s32 	%p34, %r21, -1;
	setp.lt.s32 	%p35, %r21, %r42;
	and.pred  	%p36, %p34, %p35;
	and.pred  	%p37, %p1, %p36;
	not.pred 	%p38, %p37;
	@%p38 bra 	$L__BB3_17;
	mad.lo.s32 	%r64, %r21, %r42, %r13;
	mul.wide.s32 	%rd20, %r64, 4;
	add.s64 	%rd21, %rd1, %rd20;
	ld.global.f32 	%f53, [%rd21];
	ld.global.f32 	%f54, [%rd3+20];
	fma.rn.f32 	%f79, %f53, %f54, %f79;
$L__BB3_17:
	add.s32 	%r22, %r16, 6;
	setp.gt.s32 	%p39, %r22, -1;
	setp.lt.s32 	%p40, %r22, %r42;
	and.pred  	%p41, %p39, %p40;
	and.pred  	%p42, %p1, %p41;
	not.pred 	%p43, %p42;
	@%p43 bra 	$L__BB3_19;
	mad.lo.s32 	%r65, %r22, %r42, %r13;
	mul.wide.s32 	%rd22, %r65, 4;
	add.s64 	%rd23, %rd1, %rd22;
	ld.global.f32 	%f55, [%rd23];
	ld.global.f32 	%f56, [%rd3+24];
	fma.rn.f32 	%f79, %f55, %f56, %f79;
$L__BB3_19:
	add.s32 	%r23, %r16, 7;
	setp.gt.s32 	%p44, %r23, -1;
	setp.lt.s32 	%p45, %r23, %r42;
	and.pred  	%p46, %p44, %p45;
	and.pred  	%p47, %p1, %p46;
	not.pred 	%p48, %p47;
	@%p48 bra 	$L__BB3_21;
	mad.lo.s32 	%r66, %r23, %r42, %r13;
	mul.wide.s32 	%rd24, %r66, 4;
	add.s64 	%rd25, %rd1, %rd24;
	ld.global.f32 	%f57, [%rd25];
	ld.global.f32 	%f58, [%rd3+28];
	fma.rn.f32 	%f79, %f57, %f58, %f79;
$L__BB3_21:
	add.s32 	%r82, %r82, 8;
	setp.ne.s32 	%p49, %r82, %r10;
	mov.u32 	%r84, %r10;
	@%p49 bra 	$L__BB3_5;
$L__BB3_22:
	setp.eq.s32 	%p50, %r7, 0;
	@%p50 bra 	$L__BB3_43;
	setp.lt.u32 	%p51, %r8, 3;
	@%p51 bra 	$L__BB3_33;
	add.s32 	%r26, %r5, %r84;
	setp.gt.s32 	%p52, %r26, -1;
	setp.lt.s32 	%p53, %r26, %r42;
	and.pred  	%p54, %p52, %p53;
	and.pred  	%p56, %p1, %p54;
	add.s32 	%r67, %r84, %r14;
	mul.wide.s32 	%rd26, %r67, 4;
	add.s64 	%rd4, %rd2, %rd26;
	not.pred 	%p57, %p56;
	@%p57 bra 	$L__BB3_26;
	mad.lo.s32 	%r68, %r26, %r42, %r13;
	mul.wide.s32 	%rd27, %r68, 4;
	add.s64 	%rd28, %rd1, %rd27;
	ld.global.f32 	%f60, [%rd28];
	ld.global.f32 	%f61, [%rd4];
	fma.rn.f32 	%f79, %f60, %f61, %f79;
$L__BB3_26:
	add.s32 	%r27, %r26, 1;
	setp.gt.s32 	%p58, %r27, -1;
	setp.lt.s32 	%p59, %r27, %r42;
	and.pred  	%p60, %p58, %p59;
	and.pred  	%p61, %p1, %p60;
	not.pred 	%p62, %p61;
	@%p62 bra 	$L__BB3_28;
	mad.lo.s32 	%r69, %r27, %r42, %r13;
	mul.wide.s32 	%rd29, %r69, 4;
	add.s64 	%rd30, %rd1, %rd29;
	ld.global.f32 	%f62, [%rd30];
	ld.global.f32 	%f63, [%rd4+4];
	fma.rn.f32 	%f79, %f62, %f63, %f79;
$L__BB3_28:
	add.s32 	%r28, %r26, 2;
	setp.gt.s32 	%p63, %r28, -1;
	setp.lt.s32 	%p64, %r28, %r42;
	and.pred  	%p65, %p63, %p64;
	and.pred  	%p66, %p1, %p65;
	not.pred 	%p67, %p66;
	@%p67 bra 	$L__BB3_30;
	mad.lo.s32 	%r70, %r28, %r42, %r13;
	mul.wide.s32 	%rd31, %r70, 4;
	add.s64 	%rd32, %rd1, %rd31;
	ld.global.f32 	%f64, [%rd32];
	ld.global.f32 	%f65, [%rd4+8];
	fma.rn.f32 	%f79, %f64, %f65, %f79;
$L__BB3_30:
	add.s32 	%r29, %r26, 3;
	setp.gt.s32 	%p68, %r29, -1;
	setp.lt.s32 	%p69, %r29, %r42;
	and.pred  	%p70, %p68, %p69;
	and.pred  	%p71, %p1, %p70;
	not.pred 	%p72, %p71;
	@%p72 bra 	$L__BB3_32;
	mad.lo.s32 	%r71, %r29, %r42, %r13;
	mul.wide.s32 	%rd33, %r71, 4;
	add.s64 	%rd34, %rd1, %rd33;
	ld.global.f32 	%f66, [%rd34];
	ld.global.f32 	%f67, [%rd4+12];
	fma.rn.f32 	%f79, %f66, %f67, %f79;
$L__BB3_32:
	add.s32 	%r84, %r84, 4;
$L__BB3_33:
	setp.eq.s32 	%p73, %r9, 0;
	@%p73 bra 	$L__BB3_43;
	setp.eq.s32 	%p74, %r9, 1;
	@%p74 bra 	$L__BB3_40;
	add.s32 	%r32, %r5, %r84;
	setp.gt.s32 	%p75, %r32, -1;
	setp.lt.s32 	%p76, %r32, %r42;
	and.pred  	%p77, %p75, %p76;
	and.pred  	%p78, %p1, %p77;
	add.s32 	%r72, %r84, %r14;
	mul.wide.s32 	%rd35, %r72, 4;
	add.s64 	%rd5, %rd2, %rd35;
	not.pred 	%p79, %p78;
	@%p79 bra 	$L__BB3_37;
	mad.lo.s32 	%r73, %r32, %r42, %r13;
	mul.wide.s32 	%rd36, %r73, 4;
	add.s64 	%rd37, %rd1, %rd36;
	ld.global.f32 	%f69, [%rd37];
	ld.global.f32 	%f70, [%rd5];
	fma.rn.f32 	%f79, %f69, %f70, %f79;
$L__BB3_37:
	add.s32 	%r33, %r32, 1;
	setp.gt.s32 	%p80, %r33, -1;
	setp.lt.s32 	%p81, %r33, %r42;
	and.pred  	%p82, %p80, %p81;
	and.pred  	%p83, %p1, %p82;
	not.pred 	%p84, %p83;
	@%p84 bra 	$L__BB3_39;
	mad.lo.s32 	%r74, %r33, %r42, %r13;
	mul.wide.s32 	%rd38, %r74, 4;
	add.s64 	%rd39, %rd1, %rd38;
	ld.global.f32 	%f71, [%rd39];
	ld.global.f32 	%f72, [%rd5+4];
	fma.rn.f32 	%f79, %f71, %f72, %f79;
$L__BB3_39:
	add.s32 	%r84, %r84, 2;
$L__BB3_40:
	setp.eq.s32 	%p85, %r11, 0;
	@%p85 bra 	$L__BB3_43;
	add.s32 	%r36, %r5, %r84;
	setp.gt.s32 	%p86, %r36, -1;
	setp.lt.s32 	%p87, %r36, %r42;
	and.pred  	%p88, %p86, %p87;
	and.pred  	%p89, %p1, %p88;
	not.pred 	%p90, %p89;
	@%p90 bra 	$L__BB3_43;
	mad.lo.s32 	%r75, %r36, %r42, %r13;
	mul.wide.s32 	%rd40, %r75, 4;
	add.s64 	%rd41, %rd1, %rd40;
	ld.global.f32 	%f73, [%rd41];
	add.s32 	%r76, %r84, %r14;
	mul.wide.s32 	%rd42, %r76, 4;
	add.s64 	%rd43, %rd2, %rd42;
	ld.global.f32 	%f74, [%rd43];
	fma.rn.f32 	%f79, %f73, %f74, %f79;
$L__BB3_43:
	add.s32 	%r81, %r81, 1;
	setp.ne.s32 	%p91, %r81, %r39;
	@%p91 bra 	$L__BB3_3;
$L__BB3_44:
	mul.lo.s32 	%r77, %r39, %r39;
	mad.lo.s32 	%r78, %r77, %r40, %r3;
	mul.wide.s32 	%rd44, %r78, 4;
	add.s64 	%rd45, %rd2, %rd44;
	ld.global.f32 	%f75, [%rd45];
	add.f32 	%f76, %f79, %f75;
	mad.lo.s32 	%r79, %r42, %r3, %r49;
	mad.lo.s32 	%r80, %r79, %r42, %r1;
	cvta.to.global.u64 	%rd46, %rd6;
	mul.wide.s32 	%rd47, %r80, 4;
	add.s64 	%rd48, %rd46, %rd47;
	st.global.f32 	[%rd48], %f76;
$L__BB3_45:
	ret;

}
	// .globl	_Z4reluPfS_i
.visible .entry _Z4reluPfS_i(
	.param .u64 .ptr .align 1 _Z4reluPfS_i_param_0,
	.param .u64 .ptr .align 1 _Z4reluPfS_i_param_1,
	.param .u32 _Z4reluPfS_i_param_2
)
{
	.reg .pred 	%p<2>;
	.reg .b32 	%r<6>;
	.reg .b32 	%f<3>;
	.reg .b64 	%rd<8>;

	ld.param.u64 	%rd1, [_Z4reluPfS_i_param_0];
	ld.param.u64 	%rd2, [_Z4reluPfS_i_param_1];
	ld.param.u32 	%r2, [_Z4reluPfS_i_param_2];
	mov.u32 	%r3, %ctaid.x;
	mov.u32 	%r4, %ntid.x;
	mov.u32 	%r5, %tid.x;
	mad.lo.s32 	%r1, %r3, %r4, %r5;
	setp.ge.s32 	%p1, %r1, %r2;
	@%p1 bra 	$L__BB4_2;
	cvta.to.global.u64 	%rd3, %rd1;
	cvta.to.global.u64 	%rd4, %rd2;
	mul.wide.s32 	%rd5, %r1, 4;
	add.s64 	%rd6, %rd3, %rd5;
	ld.global.f32 	%f1, [%rd6];
	max.f32 	%f2, %f1, 0f00000000;
	add.s64 	%rd7, %rd4, %rd5;
	st.global.f32 	[%rd7], %f2;
$L__BB4_2:
	ret;

}
	// .globl	_Z4tanhPfi
.visible .entry _Z4tanhPfi(
	.param .u64 .ptr .align 1 _Z4tanhPfi_param_0,
	.param .u32 _Z4tanhPfi_param_1
)
{
	.reg .pred 	%p<4>;
	.reg .b32 	%r<6>;
	.reg .b32 	%f<17>;
	.reg .b64 	%rd<5>;

	ld.param.u64 	%rd1, [_Z4tanhPfi_param_0];
	ld.param.u32 	%r2, [_Z4tanhPfi_param_1];
	mov.u32 	%r3, %ctaid.x;
	mov.u32 	%r4, %ntid.x;
	mov.u32 	%r5, %tid.x;
	mad.lo.s32 	%r1, %r3, %r4, %r5;
	setp.ge.s32 	%p1, %r1, %r2;
	@%p1 bra 	$L__BB5_2;
	cvta.to.global.u64 	%rd2, %rd1;
	mul.wide.s32 	%rd3, %r1, 4;
	add.s64 	%rd4, %rd2, %rd3;
	ld.global.f32 	%f1, [%rd4];
	abs.f32 	%f2, %f1;
	mul.f32 	%f3, %f2, 0f4038AA3B;
	ex2.approx.ftz.f32 	%f4, %f3;
	add.f32 	%f5, %f4, 0f3F800000;
	rcp.approx.ftz.f32 	%f6, %f5;
	fma.rn.f32 	%f7, %f6, 0fC0000000, 0f3F800000;
	setp.ge.f32 	%p2, %f2, 0f41102CB4;
	selp.f32 	%f8, 0f3F800000, %f7, %p2;
	copysign.f32 	%f9, %f1, %f8;
	mul.f32 	%f10, %f1, %f1;
	fma.rn.f32 	%f11, %f10, 0f3C80F082, 0fBD563CAE;
	fma.rn.f32 	%f12, %f11, %f10, 0f3E085941;
	fma.rn.f32 	%f13, %f12, %f10, 0fBEAAA9ED;
	fma.rn.f32 	%f14, %f13, %f10, 0f00000000;
	fma.rn.f32 	%f15, %f14, %f1, %f1;
	setp.ge.f32 	%p3, %f2, 0f3F19999A;
	selp.f32 	%f16, %f9, %f15, %p3;
	st.global.f32 	[%rd4], %f16;
$L__BB5_2:
	ret;

}
	// .globl	_Z7maxPoolPKfPfiiii
.visible .entry _Z7maxPoolPKfPfiiii(
	.param .u64 .ptr .align 1 _Z7maxPoolPKfPfiiii_param_0,
	.param .u64 .ptr .align 1 _Z7maxPoolPKfPfiiii_param_1,
	.param .u32 _Z7maxPoolPKfPfiiii_param_2,
	.param .u32 _Z7maxPoolPKfPfiiii_param_3,
	.param .u32 _Z7maxPoolPKfPfiiii_param_4,
	.param .u32 _Z7maxPoolPKfPfiiii_param_5
)
{
	.reg .pred 	%p<46>;
	.reg .b32 	%r<121>;
	.reg .b32 	%f<148>;
	.reg .b64 	%rd<15>;

	ld.param.u64 	%rd7, [_Z7maxPoolPKfPfiiii_param_0];
	ld.param.u64 	%rd6, [_Z7maxPoolPKfPfiiii_param_1];
	ld.param.u32 	%r29, [_Z7maxPoolPKfPfiiii_param_2];
	ld.param.u32 	%r32, [_Z7maxPoolPKfPfiiii_param_3];
	ld.param.u32 	%r30, [_Z7maxPoolPKfPfiiii_param_4];
	ld.param.u32 	%r31, [_Z7maxPoolPKfPfiiii_param_5];
	cvta.to.global.u64 	%rd1, %rd7;
	mov.u32 	%r33, %ctaid.x;
	mov.u32 	%r34, %ntid.x;
	mov.u32 	%r35, %tid.x;
	mad.lo.s32 	%r1, %r33, %r34, %r35;
	mov.u32 	%r36, %ctaid.y;
	mov.u32 	%r37, %ntid.y;
	mov.u32 	%r38, %tid.y;
	mad.lo.s32 	%r39, %r36, %r37, %r38;
	mov.u32 	%r40, %ctaid.z;
	mov.u32 	%r41, %ntid.z;
	mov.u32 	%r42, %tid.z;
	mad.lo.s32 	%r3, %r40, %r41, %r42;
	sub.s32 	%r43, %r29, %r30;
	div.s32 	%r44, %r43, %r31;
	max.s32 	%r45, %r1, %r39;
	setp.gt.s32 	%p1, %r45, %r44;
	setp.ge.s32 	%p2, %r3, %r32;
	or.pred  	%p3, %p2, %p1;
	@%p3 bra 	$L__BB6_79;
	setp.lt.s32 	%p4, %r30, 1;
	mov.f32 	%f110, 0fFF7FFFFF;
	@%p4 bra 	$L__BB6_78;
	mul.lo.s32 	%r5, %r31, %r1;
	mul.lo.s32 	%r6, %r31, %r39;
	mul.lo.s32 	%r7, %r29, %r3;
	and.b32  	%r8, %r30, 15;
	add.s32 	%r9, %r8, -1;
	and.b32  	%r10, %r30, 7;
	add.s32 	%r11, %r10, -1;
	and.b32  	%r12, %r30, 2147483632;
	and.b32  	%r13, %r30, 3;
	mov.f32 	%f110, 0fFF7FFFFF;
	mov.b32 	%r116, 0;
$L__BB6_3:
	setp.lt.u32 	%p5, %r30, 16;
	add.s32 	%r15, %r116, %r6;
	add.s32 	%r48, %r15, %r7;
	mul.lo.s32 	%r16, %r48, %r29;
	mov.b32 	%r119, 0;
	@%p5 bra 	$L__BB6_38;
	mov.b32 	%r117, 0;
$L__BB6_5:
	.pragma "nounroll";
	add.s32 	%r18, %r117, %r5;
	max.s32 	%r50, %r18, %r15;
	setp.ge.s32 	%p6, %r50, %r29;
	add.s32 	%r51, %r18, %r16;
	mul.wide.s32 	%rd8, %r51, 4;
	add.s64 	%rd2, %rd1, %rd8;
	@%p6 bra 	$L__BB6_7;
	ld.global.f32 	%f75, [%rd2];
	max.f32 	%f110, %f110, %f75;
$L__BB6_7:
	add.s32 	%r52, %r18, 1;
	max.s32 	%r53, %r52, %r15;
	setp.ge.s32 	%p7, %r53, %r29;
	@%p7 bra 	$L__BB6_9;
	ld.global.f32 	%f76, [%rd2+4];
	max.f32 	%f110, %f110, %f76;
$L__BB6_9:
	add.s32 	%r54, %r18, 2;
	max.s32 	%r55, %r54, %r15;
	setp.ge.s32 	%p8, %r55, %r29;
	@%p8 bra 	$L__BB6_11;
	ld.global.f32 	%f77, [%rd2+8];
	max.f32 	%f110, %f110, %f77;
$L__BB6_11:
	add.s32 	%r56, %r18, 3;
	max.s32 	%r57, %r56, %r15;
	setp.ge.s32 	%p9, %r57, %r29;
	@%p9 bra 	$L__BB6_13;
	ld.global.f32 	%f78, [%rd2+12];
	max.f32 	%f110, %f110, %f78;
$L__BB6_13:
	add.s32 	%r58, %r18, 4;
	max.s32 	%r59, %r58, %r15;
	setp.ge.s32 	%p10, %r59, %r29;
	@%p10 bra 	$L__BB6_15;
	ld.global.f32 	%f79, [%rd2+16];
	max.f32 	%f110, %f110, %f79;
$L__BB6_15:
	add.s32 	%r60, %r18, 5;
	max.s32 	%r61, %r60, %r15;
	setp.ge.s32 	%p11, %r61, %r29;
	@%p11 bra 	$L__BB6_17;
	ld.global.f32 	%f80, [%rd2+20];
	max.f32 	%f110, %f110, %f80;
$L__BB6_17:
	add.s32 	%r62, %r18, 6;
	max.s32 	%r63, %r62, %r15;
	setp.ge.s32 	%p12, %r63, %r29;
	@%p12 bra 	$L__BB6_19;
	ld.global.f32 	%f81, [%rd2+24];
	max.f32 	%f110, %f110, %f81;
$L__BB6_19:
	add.s32 	%r64, %r18, 7;
	max.s32 	%r65, %r64, %r15;
	setp.ge.s32 	%p13, %r65, %r29;
	@%p13 bra 	$L__BB6_21;
	ld.global.f32 	%f82, [%rd2+28];
	max.f32 	%f110, %f110, %f82;
$L__BB6_21:
	add.s32 	%r66, %r18, 8;
	max.s32 	%r67, %r66, %r15;
	setp.ge.s32 	%p14, %r67, %r29;
	@%p14 bra 	$L__BB6_23;
	ld.global.f32 	%f83, [%rd2+32];
	max.f32 	%f110, %f110, %f83;
$L__BB6_23:
	add.s32 	%r68, %r18, 9;
	max.s32 	%r69, %r68, %r15;
	setp.ge.s32 	%p15, %r69, %r29;
	@%p15 bra 	$L__BB6_25;
	ld.global.f32 	%f84, [%rd2+36];
	max.f32 	%f110, %f110, %f84;
$L__BB6_25:
	add.s32 	%r70, %r18, 10;
	max.s32 	%r71, %r70, %r15;
	setp.ge.s32 	%p16, %r71, %r29;
	@%p16 bra 	$L__BB6_27;
	ld.global.f32 	%f85, [%rd2+40];
	max.f32 	%f110, %f110, %f85;
$L__BB6_27:
	add.s32 	%r72, %r18, 11;
	max.s32 	%r73, %r72, %r15;
	setp.ge.s32 	%p17, %r73, %r29;
	@%p17 bra 	$L__BB6_29;
	ld.global.f32 	%f86, [%rd2+44];
	max.f32 	%f110, %f110, %f86;
$L__BB6_29:
	add.s32 	%r74, %r18, 12;
	max.s32 	%r75, %r74, %r15;
	setp.ge.s32 	%p18, %r75, %r29;
	@%p18 bra 	$L__BB6_31;
	ld.global.f32 	%f87, [%rd2+48];
	max.f32 	%f110, %f110, %f87;
$L__BB6_31:
	add.s32 	%r76, %r18, 13;
	max.s32 	%r77, %r76, %r15;
	setp.ge.s32 	%p19, %r77, %r29;
	@%p19 bra 	$L__BB6_33;
	ld.global.f32 	%f88, [%rd2+52];
	max.f32 	%f110, %f110, %f88;
$L__BB6_33:
	add.s32 	%r78, %r18, 14;
	max.s32 	%r79, %r78, %r15;
	setp.ge.s32 	%p20, %r79, %r29;
	@%p20 bra 	$L__BB6_35;
	ld.global.f32 	%f89, [%rd2+56];
	max.f32 	%f110, %f110, %f89;
$L__BB6_35:
	add.s32 	%r80, %r18, 15;
	max.s32 	%r81, %r80, %r15;
	setp.ge.s32 	%p21, %r81, %r29;
	@%p21 bra 	$L__BB6_37;
	ld.global.f32 	%f90, [%rd2+60];
	max.f32 	%f110, %f110, %f90;
$L__BB6_37:
	add.s32 	%r117, %r117, 16;
	setp.ne.s32 	%p22, %r117, %r12;
	mov.u32 	%r119, %r12;
	@%p22 bra 	$L__BB6_5;
$L__BB6_38:
	setp.eq.s32 	%p23, %r8, 0;
	@%p23 bra 	$L__BB6_77;
	setp.lt.u32 	%p24, %r9, 7;
	@%p24 bra 	$L__BB6_57;
	add.s32 	%r21, %r119, %r5;
	max.s32 	%r82, %r21, %r15;
	setp.ge.s32 	%p25, %r82, %r29;
	add.s32 	%r83, %r21, %r16;
	mul.wide.s32 	%rd9, %r83, 4;
	add.s64 	%rd3, %rd1, %rd9;
	@%p25 bra 	$L__BB6_42;
	ld.global.f32 	%f92, [%rd3];
	max.f32 	%f110, %f110, %f92;
$L__BB6_42:
	add.s32 	%r84, %r21, 1;
	max.s32 	%r85, %r84, %r15;
	setp.ge.s32 	%p26, %r85, %r29;
	@%p26 bra 	$L__BB6_44;
	ld.global.f32 	%f93, [%rd3+4];
	max.f32 	%f110, %f110, %f93;
$L__BB6_44:
	add.s32 	%r86, %r21, 2;
	max.s32 	%r87, %r86, %r15;
	setp.ge.s32 	%p27, %r87, %r29;
	@%p27 bra 	$L__BB6_46;
	ld.global.f32 	%f94, [%rd3+8];
	max.f32 	%f110, %f110, %f94;
$L__BB6_46:
	add.s32 	%r88, %r21, 3;
	max.s32 	%r89, %r88, %r15;
	setp.ge.s32 	%p28, %r89, %r29;
	@%p28 bra 	$L__BB6_48;
	ld.global.f32 	%f95, [%rd3+12];
	max.f32 	%f110, %f110, %f95;
$L__BB6_48:
	add.s32 	%r90, %r21, 4;
	max.s32 	%r91, %r90, %r15;
	setp.ge.s32 	%p29, %r91, %r29;
	@%p29 bra 	$L__BB6_50;
	ld.global.f32 	%f96, [%rd3+16];
	max.f32 	%f110, %f110, %f96;
$L__BB6_50:
	add.s32 	%r92, %r21, 5;
	max.s32 	%r93, %r92, %r15;
	setp.ge.s32 	%p30, %r93, %r29;
	@%p30 bra 	$L__BB6_52;
	ld.global.f32 	%f97, [%rd3+20];
	max.f32 	%f110, %f110, %f97;
$L__BB6_52:
	add.s32 	%r94, %r21, 6;
	max.s32 	%r95, %r94, %r15;
	setp.ge.s32 	%p31, %r95, %r29;
	@%p31 bra 	$L__BB6_54;
	ld.global.f32 	%f98, [%rd3+24];
	max.f32 	%f110, %f110, %f98;
$L__BB6_54:
	add.s32 	%r96, %r21, 7;
	max.s32 	%r97, %r96, %r15;
	setp.ge.s32 	%p32, %r97, %r29;
	@%p32 bra 	$L__BB6_56;
	ld.global.f32 	%f99, [%rd3+28];
	max.f32 	%f110, %f110, %f99;
$L__BB6_56:
	add.s32 	%r119, %r119, 8;
$L__BB6_57:
	setp.eq.s32 	%p33, %r10, 0;
	@%p33 bra 	$L__BB6_77;
	setp.lt.u32 	%p34, %r11, 3;
	@%p34 bra 	$L__BB6_68;
	add.s32 	%r24, %r119, %r5;
	max.s32 	%r98, %r24, %r15;
	setp.ge.s32 	%p35, %r98, %r29;
	add.s32 	%r99, %r24, %r16;
	mul.wide.s32 	%rd10, %r99, 4;
	add.s64 	%rd4, %rd1, %rd10;
	@%p35 bra 	$L__BB6_61;
	ld.global.f32 	%f101, [%rd4];
	max.f32 	%f110, %f110, %f101;
$L__BB6_61:
	add.s32 	%r100, %r24, 1;
	max.s32 	%r101, %r100, %r15;
	setp.ge.s32 	%p36, %r101, %r29;
	@%p36 bra 	$L__BB6_63;
	ld.global.f32 	%f102, [%rd4+4];
	max.f32 	%f110, %f110, %f102;
$L__BB6_63:
	add.s32 	%r102, %r24, 2;
	max.s32 	%r103, %r102, %r15;
	setp.ge.s32 	%p37, %r103, %r29;
	@%p37 bra 	$L__BB6_65;
	ld.global.f32 	%f103, [%rd4+8];
	max.f32 	%f110, %f110, %f103;
$L__BB6_65:
	add.s32 	%r104, %r24, 3;
	max.s32 	%r105, %r104, %r15;
	setp.ge.s32 	%p38, %r105, %r29;
	@%p38 bra 	$L__BB6_67;
	ld.global.f32 	%f104, [%rd4+12];
	max.f32 	%f110, %f110, %f104;
$L__BB6_67:
	add.s32 	%r119, %r119, 4;
$L__BB6_68:
	setp.eq.s32 	%p39, %r13, 0;
	@%p39 bra 	$L__BB6_77;
	add.s32 	%r27, %r119, %r5;
	max.s32 	%r106, %r27, %r15;
	setp.ge.s32 	%p40, %r106, %r29;
	add.s32 	%r107, %r27, %r16;
	mul.wide.s32 	%rd11, %r107, 4;
	add.s64 	%rd5, %rd1, %rd11;
	@%p40 bra 	$L__BB6_71;
	ld.global.f32 	%f105, [%rd5];
	max.f32 	%f110, %f110, %f105;
$L__BB6_71:
	setp.eq.s32 	%p41, %r13, 1;
	@%p41 bra 	$L__BB6_77;
	add.s32 	%r108, %r27, 1;
	max.s32 	%r109, %r108, %r15;
	setp.ge.s32 	%p42, %r109, %r29;
	@%p42 bra 	$L__BB6_74;
	ld.global.f32 	%f106, [%rd5+4];
	max.f32 	%f110, %f110, %f106;
$L__BB6_74:
	setp.eq.s32 	%p43, %r13, 2;
	@%p43 bra 	$L__BB6_77;
	add.s32 	%r110, %r27, 2;
	max.s32 	%r111, %r110, %r15;
	setp.ge.s32 	%p44, %r111, %r29;
	@%p44 bra 	$L__BB6_77;
	ld.global.f32 	%f107, [%rd5+8];
	max.f32 	%f110, %f110, %f107;
$L__BB6_77:
	add.s32 	%r116, %r116, 1;
	setp.ne.s32 	%p45, %r116, %r30;
	@%p45 bra 	$L__BB6_3;
$L__BB6_78:
	mad.lo.s32 	%r112, %r3, %r44, %r3;
	add.s32 	%r113, %r112, %r39;
	mad.lo.s32 	%r114, %r113, %r44, %r113;
	add.s32 	%r115, %r114, %r1;
	cvta.to.global.u64 	%rd12, %rd6;
	mul.wide.s32 	%rd13, %r115, 4;
	add.s64 	%rd14, %rd12, %rd13;
	st.global.f32 	[%rd14], %f110;
$L__BB6_79:
	ret;

}


// ===== COMPILED SASS (sm_100) =====

	.target	sm_100

	.elftype	@"ET_EXEC"


//--------------------- .note.nv.tkinfo           --------------------------
	.section	.note.nv.tkinfo,"",@"SHT_NOTE"
	.sectionflags	@"SHF_NOTE_NV_TKINFO"
	.tkinfo
        /*0018*/ 	.word	0x00000002
        /*0030*/ 	.string	""
        /*0030*/ 	.string	"ptxas"
        /*0030*/ 	.string	"Cuda compilation tools, release 13.0, V13.0.88"
        /*0030*/ 	.string	"Build cuda_13.0.r13.0/compiler.36424714_0"
        /*0030*/ 	.string	"-arch sm_100 -m 64 "



//--------------------- .note.nv.cuinfo           --------------------------
	.section	.note.nv.cuinfo,"",@"SHT_NOTE"
	.sectionflags	@"SHF_NOTE_NV_CUINFO"
        /*0018*/ 	.short	0x0002
        /*001a*/ 	.short	0x0064
        /*001c*/ 	.short	0x0082
	.zero		2


//--------------------- .nv.info                  --------------------------
	.section	.nv.info,"",@"SHT_CUDA_INFO"
	.align	4


	//----- nvinfo : EIATTR_REGCOUNT
	.align		4
        /*0000*/ 	.byte	0x04, 0x2f
        /*0002*/ 	.short	(.L_1 - .L_0)
	.align		4
.L_0:
        /*0004*/ 	.word	index@(_Z4convPKfS0_Pfiii)
        /*0008*/ 	.word	0x00000020


	//----- nvinfo : EIATTR_FRAME_SIZE
	.align		4
.L_1:
        /*000c*/ 	.byte	0x04, 0x11
        /*000e*/ 	.short	(.L_3 - .L_2)
	.align		4
.L_2:
        /*0010*/ 	.word	index@(_Z4convPKfS0_Pfiii)
        /*0014*/ 	.word	0x00000000


	//----- nvinfo : EIATTR_REGCOUNT
	.align		4
.L_3:
        /*0018*/ 	.byte	0x04, 0x2f
        /*001a*/ 	.short	(.L_5 - .L_4)
	.align		4
.L_4:
        /*001c*/ 	.word	index@(_Z9fConvReluPKfS0_Pfii)
        /*0020*/ 	.word	0x00000020


	//----- nvinfo : EIATTR_FRAME_SIZE
	.align		4
.L_5:
        /*0024*/ 	.byte	0x04, 0x11
        /*0026*/ 	.short	(.L_7 - .L_6)
	.align		4
.L_6:
        /*0028*/ 	.word	index@(_Z9fConvReluPKfS0_Pfii)
        /*002c*/ 	.word	0x00000000


	//----- nvinfo : EIATTR_REGCOUNT
	.align		4
.L_7:
        /*0030*/ 	.byte	0x04, 0x2f
        /*0032*/ 	.short	(.L_9 - .L_8)
	.align		4
.L_8:
        /*0034*/ 	.word	index@(_Z5fConvPKfS0_Pfii)
        /*0038*/ 	.word	0x00000020


	//----- nvinfo : EIATTR_FRAME_SIZE
	.align		4
.L_9:
        /*003c*/ 	.byte	0x04, 0x11
        /*003e*/ 	.short	(.L_11 - .L_10)
	.align		4
.L_10:
        /*0040*/ 	.word	index@(_Z5fConvPKfS0_Pfii)
        /*0044*/ 	.word	0x00000000


	//----- nvinfo : EIATTR_REGCOUNT
	.align		4
.L_11:
        /*0048*/ 	.byte	0x04, 0x2f
        /*004a*/ 	.short	(.L_13 - .L_12)
	.align		4
.L_12:
        /*004c*/ 	.word	index@(_Z7convpadPKfS0_Pfiiii)
        /*0050*/ 	.word	0x00000020


	//----- nvinfo : EIATTR_FRAME_SIZE
	.align		4
.L_13:
        /*0054*/ 	.byte	0x04, 0x11
        /*0056*/ 	.short	(.L_15 - .L_14)
	.align		4
.L_14:
        /*0058*/ 	.word	index@(_Z7convpadPKfS0_Pfiiii)
        /*005c*/ 	.word	0x00000000


	//----- nvinfo : EIATTR_REGCOUNT
	.align		4
.L_15:
        /*0060*/ 	.byte	0x04, 0x2f
        /*0062*/ 	.short	(.L_17 - .L_16)
	.align		4
.L_16:
        /*0064*/ 	.word	index@(_Z4reluPfS_i)
        /*0068*/ 	.word	0x0000000a


	//----- nvinfo : EIATTR_FRAME_SIZE
	.align		4
.L_17:
        /*006c*/ 	.byte	0x04, 0x11
        /*006e*/ 	.short	(.L_19 - .L_18)
	.align		4
.L_18:
        /*0070*/ 	.word	index@(_Z4reluPfS_i)
        /*0074*/ 	.word	0x00000000


	//----- nvinfo : EIATTR_REGCOUNT
	.align		4
.L_19:
        /*0078*/ 	.byte	0x04, 0x2f
        /*007a*/ 	.short	(.L_21 - .L_20)
	.align		4
.L_20:
        /*007c*/ 	.word	index@(_Z4tanhPfi)
        /*0080*/ 	.word	0x0000000c


	//----- nvinfo : EIATTR_FRAME_SIZE
	.align		4
.L_21:
        /*0084*/ 	.byte	0x04, 0x11
        /*0086*/ 	.short	(.L_23 - .L_22)
	.align		4
.L_22:
        /*0088*/ 	.word	index@(_Z4tanhPfi)
        /*008c*/ 	.word	0x00000000


	//----- nvinfo : EIATTR_REGCOUNT
	.align		4
.L_23:
        /*0090*/ 	.byte	0x04, 0x2f
        /*0092*/ 	.short	(.L_25 - .L_24)
	.align		4
.L_24:
        /*0094*/ 	.word	index@(_Z7maxPoolPKfPfiiii)
        /*0098*/ 	.word	0x0000001e


	//----- nvinfo : EIATTR_FRAME_SIZE
	.align		4
.L_25:
        /*009c*/ 	.byte	0x04, 0x11
        /*009e*/ 	.short	(.L_27 - .L_26)
	.align		4
.L_26:
        /*00a0*/ 	.word	index@(_Z7maxPoolPKfPfiiii)
        /*00a4*/ 	.word	0x00000000


	//----- nvinfo : EIATTR_MIN_STACK_SIZE
	.align		4
.L_27:
        /*00a8*/ 	.byte	0x04, 0x12
        /*00aa*/ 	.short	(.L_29 - .L_28)
	.align		4
.L_28:
        /*00ac*/ 	.word	index@(_Z7maxPoolPKfPfiiii)
        /*00b0*/ 	.word	0x00000000


	//----- nvinfo : EIATTR_MIN_STACK_SIZE
	.align		4
.L_29:
        /*00b4*/ 	.byte	0x04, 0x12
        /*00b6*/ 	.short	(.L_31 - .L_30)
	.align		4
.L_30:
        /*00b8*/ 	.word	index@(_Z4tanhPfi)
        /*00bc*/ 	.word	0x00000000


	//----- nvinfo : EIATTR_MIN_STACK_SIZE
	.align		4
.L_31:
        /*00c0*/ 	.byte	0x04, 0x12
        /*00c2*/ 	.short	(.L_33 - .L_32)
	.align		4
.L_32:
        /*00c4*/ 	.word	index@(_Z4reluPfS_i)
        /*00c8*/ 	.word	0x00000000


	//----- nvinfo : EIATTR_MIN_STACK_SIZE
	.align		4
.L_33:
        /*00cc*/ 	.byte	0x04, 0x12
        /*00ce*/ 	.short	(.L_35 - .L_34)
	.align		4
.L_34:
        /*00d0*/ 	.word	index@(_Z7convpadPKfS0_Pfiiii)
        /*00d4*/ 	.word	0x00000000


	//----- nvinfo : EIATTR_MIN_STACK_SIZE
	.align		4
.L_35:
        /*00d8*/ 	.byte	0x04, 0x12
        /*00da*/ 	.short	(.L_37 - .L_36)
	.align		4
.L_36:
        /*00dc*/ 	.word	index@(_Z5fConvPKfS0_Pfii)
        /*00e0*/ 	.word	0x00000000


	//----- nvinfo : EIATTR_MIN_STACK_SIZE
	.align		4
.L_37:
        /*00e4*/ 	.byte	0x04, 0x12
        /*00e6*/ 	.short	(.L_39 - .L_38)
	.align		4
.L_38:
        /*00e8*/ 	.word	index@(_Z9fConvReluPKfS0_Pfii)
        /*00ec*/ 	.word	0x00000000


	//----- nvinfo : EIATTR_MIN_STACK_SIZE
	.align		4
.L_39:
        /*00f0*/ 	.byte	0x04, 0x12
        /*00f2*/ 	.short	(.L_41 - .L_40)
	.align		4
.L_40:
        /*00f4*/ 	.word	index@(_Z4convPKfS0_Pfiii)
        /*00f8*/ 	.word	0x00000000
.L_41:


//--------------------- .nv.compat                --------------------------
	.section	.nv.compat,"",@"SHT_CUDA_COMPAT_INFO"
	.align	4
        /*0000*/ 	.byte	0x02, 0x09, 0x00, 0x00, 0x02, 0x02, 0x01, 0x00, 0x02, 0x05, 0x05, 0x00, 0x03, 0x07, 0x01, 0x01
        /*0010*/ 	.byte	0x02, 0x03, 0x00, 0x00, 0x02, 0x06, 0x01, 0x00, 0x04, 0x0b, 0x08, 0x00, 0x01, 0x00, 0x00, 0x00
        /*0020*/ 	.byte	0x00, 0x00, 0x00, 0x00


//--------------------- .nv.info._Z7maxPoolPKfPfiiii --------------------------
	.section	.nv.info._Z7maxPoolPKfPfiiii,"",@"SHT_CUDA_INFO"
	.sectionflags	@""
	.align	4


	//----- nvinfo : EIATTR_CUDA_API_VERSION
	.align		4
        /*0000*/ 	.byte	0x04, 0x37
        /*0002*/ 	.short	(.L_43 - .L_42)
.L_42:
        /*0004*/ 	.word	0x00000082


	//----- nvinfo : EIATTR_KPARAM_INFO
	.align		4
.L_43:
        /*0008*/ 	.byte	0x04, 0x17
        /*000a*/ 	.short	(.L_45 - .L_44)
.L_44:
        /*000c*/ 	.word	0x00000000
        /*0010*/ 	.short	0x0005
        /*0012*/ 	.short	0x001c
        /*0014*/ 	.byte	0x00, 0xf0, 0x11, 0x00


	//----- nvinfo : EIATTR_KPARAM_INFO
	.align		4
.L_45:
        /*0018*/ 	.byte	0x04, 0x17
        /*001a*/ 	.short	(.L_47 - .L_46)
.L_46:
        /*001c*/ 	.word	0x00000000
        /*0020*/ 	.short	0x0004
        /*0022*/ 	.short	0x0018
        /*0024*/ 	.byte	0x00, 0xf0, 0x11, 0x00


	//----- nvinfo : EIATTR_KPARAM_INFO
	.align		4
.L_47:
        /*0028*/ 	.byte	0x04, 0x17
        /*002a*/ 	.short	(.L_49 - .L_48)
.L_48:
        /*002c*/ 	.word	0x00000000
        /*0030*/ 	.short	0x0003
        /*0032*/ 	.short	0x0014
        /*0034*/ 	.byte	0x00, 0xf0, 0x11, 0x00


	//----- nvinfo : EIATTR_KPARAM_INFO
	.align		4
.L_49:
        /*0038*/ 	.byte	0x04, 0x17
        /*003a*/ 	.short	(.L_51 - .L_50)
.L_50:
        /*003c*/ 	.word	0x00000000
        /*0040*/ 	.short	0x0002
        /*0042*/ 	.short	0x0010
        /*0044*/ 	.byte	0x00, 0xf0, 0x11, 0x00


	//----- nvinfo : EIATTR_KPARAM_INFO
	.align		4
.L_51:
        /*0048*/ 	.byte	0x04, 0x17
        /*004a*/ 	.short	(.L_53 - .L_52)
.L_52:
        /*004c*/ 	.word	0x00000000
        /*0050*/ 	.short	0x0001
        /*0052*/ 	.short	0x0008
        /*0054*/ 	.byte	0x00, 0xf5, 0x21, 0x00


	//----- nvinfo : EIATTR_KPARAM_INFO
	.align		4
.L_53:
        /*0058*/ 	.byte	0x04, 0x17
        /*005a*/ 	.short	(.L_55 - .L_54)
.L_54:
        /*005c*/ 	.word	0x00000000
        /*0060*/ 	.short	0x0000
        /*0062*/ 	.short	0x0000
        /*0064*/ 	.byte	0x00, 0xf5, 0x21, 0x00


	//----- nvinfo : EIATTR_SPARSE_MMA_MASK
	.align		4
.L_55:
        /*0068*/ 	.byte	0x03, 0x50
        /*006a*/ 	.short	0x0000


	//----- nvinfo : EIATTR_MAXREG_COUNT
	.align		4
        /*006c*/ 	.byte	0x03, 0x1b
        /*006e*/ 	.short	0x00ff


	//----- nvinfo : EIATTR_MERCURY_ISA_VERSION
	.align		4
        /*0070*/ 	.byte	0x03, 0x5f
        /*0072*/ 	.short	0x0101


	//----- nvinfo : EIATTR_VRC_CTA_INIT_COUNT
	.align		4
        /*0074*/ 	.byte	0x02, 0x4a
	.zero		1
	.zero		1


	//----- nvinfo : EIATTR_EXIT_INSTR_OFFSETS
	.align		4
        /*0078*/ 	.byte	0x04, 0x1c
        /*007a*/ 	.short	(.L_57 - .L_56)


	//   ....[0]....
.L_56:
        /*007c*/ 	.word	0x000002c0


	//   ....[1]....
        /*0080*/ 	.word	0x00000f00


	//----- nvinfo : EIATTR_CRS_STACK_SIZE
	.align		4
.L_57:
        /*0084*/ 	.byte	0x04, 0x1e
        /*0086*/ 	.short	(.L_59 - .L_58)
.L_58:
        /*0088*/ 	.word	0x00000000


	//----- nvinfo : EIATTR_CBANK_PARAM_SIZE
	.align		4
.L_59:
        /*008c*/ 	.byte	0x03, 0x19
        /*008e*/ 	.short	0x0020


	//----- nvinfo : EIATTR_PARAM_CBANK
	.align		4
        /*0090*/ 	.byte	0x04, 0x0a
        /*0092*/ 	.short	(.L_61 - .L_60)
	.align		4
.L_60:
        /*0094*/ 	.word	index@(.nv.constant0._Z7maxPoolPKfPfiiii)
        /*0098*/ 	.short	0x0380
        /*009a*/ 	.short	0x0020


	//----- nvinfo : EIATTR_SW_WAR
	.align		4
.L_61:
        /*009c*/ 	.byte	0x04, 0x36
        /*009e*/ 	.short	(.L_63 - .L_62)
.L_62:
        /*00a0*/ 	.word	0x00000008
.L_63:


//--------------------- .nv.info._Z4tanhPfi       --------------------------
	.section	.nv.info._Z4tanhPfi,"",@"SHT_CUDA_INFO"
	.sectionflags	@""
	.align	4


	//----- nvinfo : EIATTR_CUDA_API_VERSION
	.align		4
        /*0000*/ 	.byte	0x04, 0x37
        /*0002*/ 	.short	(.L_65 - .L_64)
.L_64:
        /*0004*/ 	.word	0x00000082


	//----- nvinfo : EIATTR_KPARAM_INFO
	.align		4
.L_65:
        /*0008*/ 	.byte	0x04, 0x17
        /*000a*/ 	.short	(.L_67 - .L_66)
.L_66:
        /*000c*/ 	.word	0x00000000
        /*0010*/ 	.short	0x0001
        /*0012*/ 	.short	0x0008
        /*0014*/ 	.byte	0x00, 0xf0, 0x11, 0x00


	//----- nvinfo : EIATTR_KPARAM_INFO
	.align		4
.L_67:
        /*0018*/ 	.byte	0x04, 0x17
        /*001a*/ 	.short	(.L_69 - .L_68)
.L_68:
        /*001c*/ 	.word	0x00000000
        /*0020*/ 	.short	0x0000
        /*0022*/ 	.short	0x0000
        /*0024*/ 	.byte	0x00, 0xf5, 0x21, 0x00


	//----- nvinfo : EIATTR_SPARSE_MMA_MASK
	.align		4
.L_69:
        /*0028*/ 	.byte	0x03, 0x50
        /*002a*/ 	.short	0x0000


	//----- nvinfo : EIATTR_MAXREG_COUNT
	.align		4
        /*002c*/ 	.byte	0x03, 0x1b
        /*002e*/ 	.short	0x00ff


	//----- nvinfo : EIATTR_MERCURY_ISA_VERSION
	.align		4
        /*0030*/ 	.byte	0x03, 0x5f
        /*0032*/ 	.short	0x0101


	//----- nvinfo : EIATTR_VRC_CTA_INIT_COUNT
	.align		4
        /*0034*/ 	.byte	0x02, 0x4a
	.zero		1
	.zero		1


	//----- nvinfo : EIATTR_EXIT_INSTR_OFFSETS
	.align		4
        /*0038*/ 	.byte	0x04, 0x1c
        /*003a*/ 	.short	(.L_71 - .L_70)


	//   ....[0]....
.L_70:
        /*003c*/ 	.word	0x00000070


	//   ....[1]....
        /*0040*/ 	.word	0x000001e0


	//----- nvinfo : EIATTR_CBANK_PARAM_SIZE
	.align		4
.L_71:
        /*0044*/ 	.byte	0x03, 0x19
        /*0046*/ 	.short	0x000c


	//----- nvinfo : EIATTR_PARAM_CBANK
	.align		4
        /*0048*/ 	.byte	0x04, 0x0a
        /*004a*/ 	.short	(.L_73 - .L_72)
	.align		4
.L_72:
        /*004c*/ 	.word	index@(.nv.constant0._Z4tanhPfi)
        /*0050*/ 	.short	0x0380
        /*0052*/ 	.short	0x000c


	//----- nvinfo : EIATTR_SW_WAR
	.align		4
.L_73:
        /*0054*/ 	.byte	0x04, 0x36
        /*0056*/ 	.short	(.L_75 - .L_74)
.L_74:
        /*0058*/ 	.word	0x00000008
.L_75:


//--------------------- .nv.info._Z4reluPfS_i     --------------------------
	.section	.nv.info._Z4reluPfS_i,"",@"SHT_CUDA_INFO"
	.sectionflags	@""
	.align	4


	//----- nvinfo : EIATTR_CUDA_API_VERSION
	.align		4
        /*0000*/ 	.byte	0x04, 0x37
        /*0002*/ 	.short	(.L_77 - .L_76)
.L_76:
        /*0004*/ 	.word	0x00000082


	//----- nvinfo : EIATTR_KPARAM_INFO
	.align		4
.L_77:
        /*0008*/ 	.byte	0x04, 0x17
        /*000a*/ 	.short	(.L_79 - .L_78)
.L_78:
        /*000c*/ 	.word	0x00000000
        /*0010*/ 	.short	0x0002
        /*0012*/ 	.short	0x0010
        /*0014*/ 	.byte	0x00, 0xf0, 0x11, 0x00


	//----- nvinfo : EIATTR_KPARAM_INFO
	.align		4
.L_79:
        /*0018*/ 	.byte	0x04, 0x17
        /*001a*/ 	.short	(.L_81 - .L_80)
.L_80:
        /*001c*/ 	.word	0x00000000
        /*0020*/ 	.short	0x0001
        /*0022*/ 	.short	0x0008
        /*0024*/ 	.byte	0x00, 0xf5, 0x21, 0x00


	//----- nvinfo : EIATTR_KPARAM_INFO
	.align		4
.L_81:
        /*0028*/ 	.byte	0x04, 0x17
        /*002a*/ 	.short	(.L_83 - .L_82)
.L_82:
        /*002c*/ 	.word	0x00000000
        /*0030*/ 	.short	0x0000
        /*0032*/ 	.short	0x0000
        /*0034*/ 	.byte	0x00, 0xf5, 0x21, 0x00


	//----- nvinfo : EIATTR_SPARSE_MMA_MASK
	.align		4
.L_83:
        /*0038*/ 	.byte	0x03, 0x50
        /*003a*/ 	.short	0x0000


	//----- nvinfo : EIATTR_MAXREG_COUNT
	.align		4
        /*003c*/ 	.byte	0x03, 0x1b
        /*003e*/ 	.short	0x00ff


	//----- nvinfo : EIATTR_MERCURY_ISA_VERSION
	.align		4
        /*0040*/ 	.byte	0x03, 0x5f
        /*0042*/ 	.short	0x0101


	//----- nvinfo : EIATTR_VRC_CTA_INIT_COUNT
	.align		4
        /*0044*/ 	.byte	0x02, 0x4a
	.zero		1
	.zero		1


	//----- nvinfo : EIATTR_EXIT_INSTR_OFFSETS
	.align		4
        /*0048*/ 	.byte	0x04, 0x1c
        /*004a*/ 	.short	(.L_85 - .L_84)


	//   ....[0]....
.L_84:
        /*004c*/ 	.word	0x00000070


	//   ....[1]....
        /*0050*/ 	.word	0x00000100


	//----- nvinfo : EIATTR_CBANK_PARAM_SIZE
	.align		4
.L_85:
        /*0054*/ 	.byte	0x03, 0x19
        /*0056*/ 	.short	0x0014


	//----- nvinfo : EIATTR_PARAM_CBANK
	.align		4
        /*0058*/ 	.byte	0x04, 0x0a
        /*005a*/ 	.short	(.L_87 - .L_86)
	.align		4
.L_86:
        /*005c*/ 	.word	index@(.nv.constant0._Z4reluPfS_i)
        /*0060*/ 	.short	0x0380
        /*0062*/ 	.short	0x0014


	//----- nvinfo : EIATTR_SW_WAR
	.align		4
.L_87:
        /*0064*/ 	.byte	0x04, 0x36
        /*0066*/ 	.short	(.L_89 - .L_88)
.L_88:
        /*0068*/ 	.word	0x00000008
.L_89:


//--------------------- .nv.info._Z7convpadPKfS0_Pfiiii --------------------------
	.section	.nv.info._Z7convpadPKfS0_Pfiiii,"",@"SHT_CUDA_INFO"
	.sectionflags	@""
	.align	4


	//----- nvinfo : EIATTR_CUDA_API_VERSION
	.align		4
        /*0000*/ 	.byte	0x04, 0x37
        /*0002*/ 	.short	(.L_91 - .L_90)
.L_90:
        /*0004*/ 	.word	0x00000082


	//----- nvinfo : EIATTR_KPARAM_INFO
	.align		4
.L_91:
        /*0008*/ 	.byte	0x04, 0x17
        /*000a*/ 	.short	(.L_93 - .L_92)
.L_92:
        /*000c*/ 	.word	0x00000000
        /*0010*/ 	.short	0x0006
        /*0012*/ 	.short	0x0024
        /*0014*/ 	.byte	0x00, 0xf0, 0x11, 0x00


	//----- nvinfo : EIATTR_KPARAM_INFO
	.align		4
.L_93:
        /*0018*/ 	.byte	0x04, 0x17
        /*001a*/ 	.short	(.L_95 - .L_94)
.L_94:
        /*001c*/ 	.word	0x00000000
        /*0020*/ 	.short	0x0005
        /*0022*/ 	.short	0x0020
        /*0024*/ 	.byte	0x00, 0xf0, 0x11, 0x00


	//----- nvinfo : EIATTR_KPARAM_INFO
	.align		4
.L_95:
        /*0028*/ 	.byte	0x04, 0x17
        /*002a*/ 	.short	(.L_97 - .L_96)
.L_96:
        /*002c*/ 	.word	0x00000000
        /*0030*/ 	.short	0x0004
        /*0032*/ 	.short	0x001c
        /*0034*/ 	.byte	0x00, 0xf0, 0x11, 0x00


	//----- nvinfo : EIATTR_KPARAM_INFO
	.align		4
.L_97:
        /*0038*/ 	.byte	0x04, 0x17
        /*003a*/ 	.short	(.L_99 - .L_98)
.L_98:
        /*003c*/ 	.word	0x00000000
        /*0040*/ 	.short	0x0003
        /*0042*/ 	.short	0x0018
        /*0044*/ 	.byte	0x00, 0xf0, 0x11, 0x00


	//----- nvinfo : EIATTR_KPARAM_INFO
	.align		4
.L_99:
        /*0048*/ 	.byte	0x04, 0x17
        /*004a*/ 	.short	(.L_101 - .L_100)
.L_100:
        /*004c*/ 	.word	0x00000000
        /*0050*/ 	.short	0x0002
        /*0052*/ 	.short	0x0010
        /*0054*/ 	.byte	0x00, 0xf5, 0x21, 0x00


	//----- nvinfo : EIATTR_KPARAM_INFO
	.align		4
.L_101:
        /*0058*/ 	.byte	0x04, 0x17
        /*005a*/ 	.short	(.L_103 - .L_102)
.L_102:
        /*005c*/ 	.word	0x00000000
        /*0060*/ 	.short	0x0001
        /*0062*/ 	.short	0x0008
        /*0064*/ 	.byte	0x00, 0xf5, 0x21, 0x00


	//----- nvinfo : EIATTR_KPARAM_INFO
	.align		4
.L_103:
        /*0068*/ 	.byte	0x04, 0x17
        /*006a*/ 	.short	(.L_105 - .L_104)
.L_104:
        /*006c*/ 	.word	0x00000000
        /*0070*/ 	.short	0x0000
        /*0072*/ 	.short	0x0000
        /*0074*/ 	.byte	0x00, 0xf5, 0x21, 0x00


	//----- nvinfo : EIATTR_SPARSE_MMA_MASK
	.align		4
.L_105:
        /*0078*/ 	.byte	0x03, 0x50
        /*007a*/ 	.short	0x0000


	//----- nvinfo : EIATTR_MAXREG_COUNT
	.align		4
        /*007c*/ 	.byte	0x03, 0x1b
        /*007e*/ 	.short	0x00ff


	//----- nvinfo : EIATTR_MERCURY_ISA_VERSION
	.align		4
        /*0080*/ 	.byte	0x03, 0x5f
        /*0082*/ 	.short	0x0101


	//----- nvinfo : EIATTR_VRC_CTA_INIT_COUNT
	.align		4
        /*0084*/ 	.byte	0x02, 0x4a
	.zero		1
	.zero		1


	//----- nvinfo : EIATTR_EXIT_INSTR_OFFSETS
	.align		4
        /*0088*/ 	.byte	0x04, 0x1c
        /*008a*/ 	.short	(.L_107 - .L_106)


	//   ....[0]....
.L_106:
        /*008c*/ 	.word	0x00000120


	//   ....[1]....
        /*0090*/ 	.word	0x00000ef0


	//----- nvinfo : EIATTR_CRS_STACK_SIZE
	.align		4
.L_107:
        /*0094*/ 	.byte	0x04, 0x1e
        /*0096*/ 	.short	(.L_109 - .L_108)
.L_108:
        /*0098*/ 	.word	0x00000000


	//----- nvinfo : EIATTR_CBANK_PARAM_SIZE
	.align		4
.L_109:
        /*009c*/ 	.byte	0x03, 0x19
        /*009e*/ 	.short	0x0028


	//----- nvinfo : EIATTR_PARAM_CBANK
	.align		4
        /*00a0*/ 	.byte	0x04, 0x0a
        /*00a2*/ 	.short	(.L_111 - .L_110)
	.align		4
.L_110:
        /*00a4*/ 	.word	index@(.nv.constant0._Z7convpadPKfS0_Pfiiii)
        /*00a8*/ 	.short	0x0380
        /*00aa*/ 	.short	0x0028


	//----- nvinfo : EIATTR_SW_WAR
	.align		4
.L_111:
        /*00ac*/ 	.byte	0x04, 0x36
        /*00ae*/ 	.short	(.L_113 - .L_112)
.L_112:
        /*00b0*/ 	.word	0x00000008
.L_113:


//--------------------- .nv.info._Z5fConvPKfS0_Pfii --------------------------
	.section	.nv.info._Z5fConvPKfS0_Pfii,"",@"SHT_CUDA_INFO"
	.sectionflags	@""
	.align	4


	//----- nvinfo : EIATTR_CUDA_API_VERSION
	.align		4
        /*0000*/ 	.byte	0x04, 0x37
        /*0002*/ 	.short	(.L_115 - .L_114)
.L_114:
        /*0004*/ 	.word	0x00000082


	//----- nvinfo : EIATTR_KPARAM_INFO
	.align		4
.L_115:
        /*0008*/ 	.byte	0x04, 0x17
        /*000a*/ 	.short	(.L_117 - .L_116)
.L_116:
        /*000c*/ 	.word	0x00000000
        /*0010*/ 	.short	0x0004
        /*0012*/ 	.short	0x001c
        /*0014*/ 	.byte	0x00, 0xf0, 0x11, 0x00


	//----- nvinfo : EIATTR_KPARAM_INFO
	.align		4
.L_117:
        /*0018*/ 	.byte	0x04, 0x17
        /*001a*/ 	.short	(.L_119 - .L_118)
.L_118:
        /*001c*/ 	.word	0x00000000
        /*0020*/ 	.short	0x0003
        /*0022*/ 	.short	0x0018
        /*0024*/ 	.byte	0x00, 0xf0, 0x11, 0x00


	//----- nvinfo : EIATTR_KPARAM_INFO
	.align		4
.L_119:
        /*0028*/ 	.byte	0x04, 0x17
        /*002a*/ 	.short	(.L_121 - .L_120)
.L_120:
        /*002c*/ 	.word	0x00000000
        /*0030*/ 	.short	0x0002
        /*0032*/ 	.short	0x0010
        /*0034*/ 	.byte	0x00, 0xf5, 0x21, 0x00


	//----- nvinfo : EIATTR_KPARAM_INFO
	.align		4
.L_121:
        /*0038*/ 	.byte	0x04, 0x17
        /*003a*/ 	.short	(.L_123 - .L_122)
.L_122:
        /*003c*/ 	.word	0x00000000
        /*0040*/ 	.short	0x0001
        /*0042*/ 	.short	0x0008
        /*0044*/ 	.byte	0x00, 0xf5, 0x21, 0x00


	//----- nvinfo : EIATTR_KPARAM_INFO
	.align		4
.L_123:
        /*0048*/ 	.byte	0x04, 0x17
        /*004a*/ 	.short	(.L_125 - .L_124)
.L_124:
        /*004c*/ 	.word	0x00000000
        /*0050*/ 	.short	0x0000
        /*0052*/ 	.short	0x0000
        /*0054*/ 	.byte	0x00, 0xf5, 0x21, 0x00


	//----- nvinfo : EIATTR_SPARSE_MMA_MASK
	.align		4
.L_125:
        /*0058*/ 	.byte	0x03, 0x50
        /*005a*/ 	.short	0x0000


	//----- nvinfo : EIATTR_MAXREG_COUNT
	.align		4
        /*005c*/ 	.byte	0x03, 0x1b
        /*005e*/ 	.short	0x00ff


	//----- nvinfo : EIATTR_MERCURY_ISA_VERSION
	.align		4
        /*0060*/ 	.byte	0x03, 0x5f
        /*0062*/ 	.short	0x0101


	//----- nvinfo : EIATTR_VRC_CTA_INIT_COUNT
	.align		4
        /*0064*/ 	.byte	0x02, 0x4a
	.zero		1
	.zero		1


	//----- nvinfo : EIATTR_EXIT_INSTR_OFFSETS
	.align		4
        /*0068*/ 	.byte	0x04, 0x1c
        /*006a*/ 	.short	(.L_127 - .L_126)


	//   ....[0]....
.L_126:
        /*006c*/ 	.word	0x00000070


	//   ....[1]....
        /*0070*/ 	.word	0x00000ac0


	//----- nvinfo : EIATTR_CBANK_PARAM_SIZE
	.align		4
.L_127:
        /*0074*/ 	.byte	0x03, 0x19
        /*0076*/ 	.short	0x0020


	//----- nvinfo : EIATTR_PARAM_CBANK
	.align		4
        /*0078*/ 	.byte	0x04, 0x0a
        /*007a*/ 	.short	(.L_129 - .L_128)
	.align		4
.L_128:
        /*007c*/ 	.word	index@(.nv.constant0._Z5fConvPKfS0_Pfii)
        /*0080*/ 	.short	0x0380
        /*0082*/ 	.short	0x0020


	//----- nvinfo : EIATTR_SW_WAR
	.align		4
.L_129:
        /*0084*/ 	.byte	0x04, 0x36
        /*0086*/ 	.short	(.L_131 - .L_130)
.L_130:
        /*0088*/ 	.word	0x00000008
.L_131:


//--------------------- .nv.info._Z9fConvReluPKfS0_Pfii --------------------------
	.section	.nv.info._Z9fConvReluPKfS0_Pfii,"",@"SHT_CUDA_INFO"
	.sectionflags	@""
	.align	4


	//----- nvinfo : EIATTR_CUDA_API_VERSION
	.align		4
        /*0000*/ 	.byte	0x04, 0x37
        /*0002*/ 	.short	(.L_133 - .L_132)
.L_132:
        /*0004*/ 	.word	0x00000082


	//----- nvinfo : EIATTR_KPARAM_INFO
	.align		4
.L_133:
        /*0008*/ 	.byte	0x04, 0x17
        /*000a*/ 	.short	(.L_135 - .L_134)
.L_134:
        /*000c*/ 	.word	0x00000000
        /*0010*/ 	.short	0x0004
        /*0012*/ 	.short	0x001c
        /*0014*/ 	.byte	0x00, 0xf0, 0x11, 0x00


	//----- nvinfo : EIATTR_KPARAM_INFO
	.align		4
.L_135:
        /*0018*/ 	.byte	0x04, 0x17
        /*001a*/ 	.short	(.L_137 - .L_136)
.L_136:
        /*001c*/ 	.word	0x00000000
        /*0020*/ 	.short	0x0003
        /*0022*/ 	.short	0x0018
        /*0024*/ 	.byte	0x00, 0xf0, 0x11, 0x00


	//----- nvinfo : EIATTR_KPARAM_INFO
	.align		4
.L_137:
        /*0028*/ 	.byte	0x04, 0x17
        /*002a*/ 	.short	(.L_139 - .L_138)
.L_138:
        /*002c*/ 	.word	0x00000000
        /*0030*/ 	.short	0x0002
        /*0032*/ 	.short	0x0010
        /*0034*/ 	.byte	0x00, 0xf5, 0x21, 0x00


	//----- nvinfo : EIATTR_KPARAM_INFO
	.align		4
.L_139:
        /*0038*/ 	.byte	0x04, 0x17
        /*003a*/ 	.short	(.L_141 - .L_140)
.L_140:
        /*003c*/ 	.word	0x00000000
        /*0040*/ 	.short	0x0001
        /*0042*/ 	.short	0x0008
        /*0044*/ 	.byte	0x00, 0xf5, 0x21, 0x00


	//----- nvinfo : EIATTR_KPARAM_INFO
	.align		4
.L_141:
        /*0048*/ 	.byte	0x04, 0x17
        /*004a*/ 	.short	(.L_143 - .L_142)
.L_142:
        /*004c*/ 	.word	0x00000000
        /*0050*/ 	.short	0x0000
        /*0052*/ 	.short	0x0000
        /*0054*/ 	.byte	0x00, 0xf5, 0x21, 0x00


	//----- nvinfo : EIATTR_SPARSE_MMA_MASK
	.align		4
.L_143:
        /*0058*/ 	.byte	0x03, 0x50
        /*005a*/ 	.short	0x0000


	//----- nvinfo : EIATTR_MAXREG_COUNT
	.align		4
        /*005c*/ 	.byte	0x03, 0x1b
        /*005e*/ 	.short	0x00ff


	//----- nvinfo : EIATTR_MERCURY_ISA_VERSION
	.align		4
        /*0060*/ 	.byte	0x03, 0x5f
        /*0062*/ 	.short	0x0101


	//----- nvinfo : EIATTR_VRC_CTA_INIT_COUNT
	.align		4
        /*0064*/ 	.byte	0x02, 0x4a
	.zero		1
	.zero		1


	//----- nvinfo : EIATTR_EXIT_INSTR_OFFSETS
	.align		4
        /*0068*/ 	.byte	0x04, 0x1c
        /*006a*/ 	.short	(.L_145 - .L_144)


	//   ....[0]....
.L_144:
        /*006c*/ 	.word	0x00000070


	//   ....[1]....
        /*0070*/ 	.word	0x00000b70


	//----- nvinfo : EIATTR_CBANK_PARAM_SIZE
	.align		4
.L_145:
        /*0074*/ 	.byte	0x03, 0x19
        /*0076*/ 	.short	0x0020


	//----- nvinfo : EIATTR_PARAM_CBANK
	.align		4
        /*0078*/ 	.byte	0x04, 0x0a
        /*007a*/ 	.short	(.L_147 - .L_146)
	.align		4
.L_146:
        /*007c*/ 	.word	index@(.nv.constant0._Z9fConvReluPKfS0_Pfii)
        /*0080*/ 	.short	0x0380
        /*0082*/ 	.short	0x0020


	//----- nvinfo : EIATTR_SW_WAR
	.align		4
.L_147:
        /*0084*/ 	.byte	0x04, 0x36
        /*0086*/ 	.short	(.L_149 - .L_148)
.L_148:
        /*0088*/ 	.word	0x00000008
.L_149:


//--------------------- .nv.info._Z4convPKfS0_Pfiii --------------------------
	.section	.nv.info._Z4convPKfS0_Pfiii,"",@"SHT_CUDA_INFO"
	.sectionflags	@""
	.align	4


	//----- nvinfo : EIATTR_CUDA_API_VERSION
	.align		4
        /*0000*/ 	.byte	0x04, 0x37
        /*0002*/ 	.short	(.L_151 - .L_150)
.L_150:
        /*0004*/ 	.word	0x00000082


	//----- nvinfo : EIATTR_KPARAM_INFO
	.align		4
.L_151:
        /*0008*/ 	.byte	0x04, 0x17
        /*000a*/ 	.short	(.L_153 - .L_152)
.L_152:
        /*000c*/ 	.word	0x00000000
        /*0010*/ 	.short	0x0005
        /*0012*/ 	.short	0x0020
        /*0014*/ 	.byte	0x00, 0xf0, 0x11, 0x00


	//----- nvinfo : EIATTR_KPARAM_INFO
	.align		4
.L_153:
        /*0018*/ 	.byte	0x04, 0x17
        /*001a*/ 	.short	(.L_155 - .L_154)
.L_154:
        /*001c*/ 	.word	0x00000000
        /*0020*/ 	.short	0x0004
        /*0022*/ 	.short	0x001c
        /*0024*/ 	.byte	0x00, 0xf0, 0x11, 0x00


	//----- nvinfo : EIATTR_KPARAM_INFO
	.align		4
.L_155:
        /*0028*/ 	.byte	0x04, 0x17
        /*002a*/ 	.short	(.L_157 - .L_156)
.L_156:
        /*002c*/ 	.word	0x00000000
        /*0030*/ 	.short	0x0003
        /*0032*/ 	.short	0x0018
        /*0034*/ 	.byte	0x00, 0xf0, 0x11, 0x00


	//----- nvinfo : EIATTR_KPARAM_INFO
	.align		4
.L_157:
        /*0038*/ 	.byte	0x04, 0x17
        /*003a*/ 	.short	(.L_159 - .L_158)
.L_158:
        /*003c*/ 	.word	0x00000000
        /*0040*/ 	.short	0x0002
        /*0042*/ 	.short	0x0010
        /*0044*/ 	.byte	0x00, 0xf5, 0x21, 0x00


	//----- nvinfo : EIATTR_KPARAM_INFO
	.align		4
.L_159:
        /*0048*/ 	.byte	0x04, 0x17
        /*004a*/ 	.short	(.L_161 - .L_160)
.L_160:
        /*004c*/ 	.word	0x00000000
        /*0050*/ 	.short	0x0001
        /*0052*/ 	.short	0x0008
        /*0054*/ 	.byte	0x00, 0xf5, 0x21, 0x00


	//----- nvinfo : EIATTR_KPARAM_INFO
	.align		4
.L_161:
        /*0058*/ 	.byte	0x04, 0x17
        /*005a*/ 	.short	(.L_163 - .L_162)
.L_162:
        /*005c*/ 	.word	0x00000000
        /*0060*/ 	.short	0x0000
        /*0062*/ 	.short	0x0000
        /*0064*/ 	.byte	0x00, 0xf5, 0x21, 0x00


	//----- nvinfo : EIATTR_SPARSE_MMA_MASK
	.align		4
.L_163:
        /*0068*/ 	.byte	0x03, 0x50
        /*006a*/ 	.short	0x0000


	//----- nvinfo : EIATTR_MAXREG_COUNT
	.align		4
        /*006c*/ 	.byte	0x03, 0x1b
        /*006e*/ 	.short	0x00ff


	//----- nvinfo : EIATTR_MERCURY_ISA_VERSION
	.align		4
        /*0070*/ 	.byte	0x03, 0x5f
        /*0072*/ 	.short	0x0101


	//----- nvinfo : EIATTR_VRC_CTA_INIT_COUNT
	.align		4
        /*0074*/ 	.byte	0x02, 0x4a
	.zero		1
	.zero		1


	//----- nvinfo : EIATTR_EXIT_INSTR_OFFSETS
	.align		4
        /*0078*/ 	.byte	0x04, 0x1c
        /*007a*/ 	.short	(.L_165 - .L_164)


	//   ....[0]....
.L_164:
        /*007c*/ 	.word	0x00000140


	//   ....[1]....
        /*0080*/ 	.word	0x00000a30


	//----- nvinfo : EIATTR_CBANK_PARAM_SIZE
	.align		4
.L_165:
        /*0084*/ 	.byte	0x03, 0x19
        /*0086*/ 	.short	0x0024


	//----- nvinfo : EIATTR_PARAM_CBANK
	.align		4
        /*0088*/ 	.byte	0x04, 0x0a
        /*008a*/ 	.short	(.L_167 - .L_166)
	.align		4
.L_166:
        /*008c*/ 	.word	index@(.nv.constant0._Z4convPKfS0_Pfiii)
        /*0090*/ 	.short	0x0380
        /*0092*/ 	.short	0x0024


	//----- nvinfo : EIATTR_SW_WAR
	.align		4
.L_167:
        /*0094*/ 	.byte	0x04, 0x36
        /*0096*/ 	.short	(.L_169 - .L_168)
.L_168:
        /*0098*/ 	.word	0x00000008
.L_169:


//--------------------- .nv.callgraph             --------------------------
	.section	.nv.callgraph,"",@"SHT_CUDA_CALLGRAPH"
	.align	4
	.sectionentsize	8
	.align		4
        /*0000*/ 	.word	0x00000000
	.align		4
        /*0004*/ 	.word	0xffffffff
	.align		4
        /*0008*/ 	.word	0x00000000
	.align		4
        /*000c*/ 	.word	0xfffffffe
	.align		4
        /*0010*/ 	.word	0x00000000
	.align		4
        /*0014*/ 	.word	0xfffffffd
	.align		4
        /*0018*/ 	.word	0x00000000
	.align		4
        /*001c*/ 	.word	0xfffffffc


//--------------------- .text._Z7maxPoolPKfPfiiii --------------------------
	.section	.text._Z7maxPoolPKfPfiiii,"ax",@progbits
	.align	128
        .global         _Z7maxPoolPKfPfiiii
        .type           _Z7maxPoolPKfPfiiii,@function
        .size           _Z7maxPoolPKfPfiiii,(.L_x_42 - _Z7maxPoolPKfPfiiii)
        .other          _Z7maxPoolPKfPfiiii,@"STO_CUDA_ENTRY STV_DEFAULT"
_Z7maxPoolPKfPfiiii:
.text._Z7maxPoolPKfPfiiii:
[----:B------:R-:W-:Y:S08]  /*0000*/  LDC R1, c[0x0][0x37c] ;  /* 0x0000df00ff017b82 */ /* 0x000ff00000000800 */
[----:B------:R-:W0:Y:S01]  /*0010*/  LDC.64 R2, c[0x0][0x398] ;  /* 0x0000e600ff027b82 */ /* 0x000e220000000a00 */
[----:B------:R-:W1:Y:S01]  /*0020*/  LDCU UR4, c[0x0][0x390] ;  /* 0x00007200ff0477ac */ /* 0x000e620008000800 */
[----:B------:R-:W2:Y:S01]  /*0030*/  S2R R9, SR_TID.Y ;  /* 0x0000000000097919 */ /* 0x000ea20000002200 */
[----:B------:R-:W3:Y:S01]  /*0040*/  LDCU UR7, c[0x0][0x394] ;  /* 0x00007280ff0777ac */ /* 0x000ee20008000800 */
[----:B------:R-:W4:Y:S04]  /*0050*/  S2R R11, SR_TID.Z ;  /* 0x00000000000b7919 */ /* 0x000f280000002300 */
[----:B------:R-:W-:Y:S08]  /*0060*/  S2UR UR5, SR_CTAID.Y ;  /* 0x00000000000579c3 */ /* 0x000ff00000002600 */
[----:B------:R-:W-:Y:S01]  /*0070*/  S2UR UR6, SR_CTAID.Z ;  /* 0x00000000000679c3 */ /* 0x000fe20000002700 */
[----:B0-----:R-:W-:-:S02]  /*0080*/  IABS R13, R3 ;  /* 0x00000003000d7213 */ /* 0x001fc40000000000 */
[----:B-1----:R-:W-:-:S05]  /*0090*/  IADD3 R0, PT, PT, -R2, UR4, RZ ;  /* 0x0000000402007c10 */ /* 0x002fca000fffe1ff */
[----:B------:R-:W0:Y:S01]  /*00a0*/  S2UR UR4, SR_CTAID.X ;  /* 0x00000000000479c3 */ /* 0x000e220000002500 */
[----:B------:R-:W1:Y:S08]  /*00b0*/  I2F.RP R6, R13 ;  /* 0x0000000d00067306 */ /* 0x000e700000209400 */
[----:B-1----:R-:W1:Y:S02]  /*00c0*/  MUFU.RCP R6, R6 ;  /* 0x0000000600067308 */ /* 0x002e640000001000 */
[----:B-1----:R-:W-:Y:S01]  /*00d0*/  VIADD R4, R6, 0xffffffe ;  /* 0x0ffffffe06047836 */ /* 0x002fe20000000000 */
[----:B------:R-:W-:-:S02]  /*00e0*/  IABS R6, R0 ;  /* 0x0000000000067213 */ /* 0x000fc40000000000 */
[----:B------:R-:W-:-:S03]  /*00f0*/  LOP3.LUT R0, R0, R3, RZ, 0x3c, !PT ;  /* 0x0000000300007212 */ /* 0x000fc600078e3cff */
[----:B------:R1:W5:Y:S01]  /*0100*/  F2I.FTZ.U32.TRUNC.NTZ R5, R4 ;  /* 0x0000000400057305 */ /* 0x000362000021f000 */
[----:B------:R-:W-:Y:S01]  /*0110*/  ISETP.GE.AND P2, PT, R0, RZ, PT ;  /* 0x000000ff0000720c */ /* 0x000fe20003f46270 */
[----:B-1----:R-:W-:Y:S02]  /*0120*/  IMAD.MOV.U32 R4, RZ, RZ, RZ ;  /* 0x000000ffff047224 */ /* 0x002fe400078e00ff */
[----:B-----5:R-:W-:-:S04]  /*0130*/  IMAD.MOV R8, RZ, RZ, -R5 ;  /* 0x000000ffff087224 */ /* 0x020fc800078e0a05 */
[----:B------:R-:W-:-:S04]  /*0140*/  IMAD R7, R8, R13, RZ ;  /* 0x0000000d08077224 */ /* 0x000fc800078e02ff */
[----:B------:R-:W-:Y:S02]  /*0150*/  IMAD.HI.U32 R5, R5, R7, R4 ;  /* 0x0000000705057227 */ /* 0x000fe400078e0004 */
[----:B------:R-:W0:Y:S04]  /*0160*/  S2R R7, SR_TID.X ;  /* 0x0000000000077919 */ /* 0x000e280000002100 */
[----:B------:R-:W-:-:S04]  /*0170*/  IMAD.HI.U32 R5, R5, R6, RZ ;  /* 0x0000000605057227 */ /* 0x000fc800078e00ff */
[----:B------:R-:W-:-:S04]  /*0180*/  IMAD.MOV R4, RZ, RZ, -R5 ;  /* 0x000000ffff047224 */ /* 0x000fc800078e0a05 */
[C---:B------:R-:W-:Y:S02]  /*0190*/  IMAD R4, R13.reuse, R4, R6 ;  /* 0x000000040d047224 */ /* 0x040fe400078e0206 */
[----:B------:R-:W0:Y:S03]  /*01a0*/  LDC R6, c[0x0][0x360] ;  /* 0x0000d800ff067b82 */ /* 0x000e260000000800 */
[----:B------:R-:W-:-:S05]  /*01b0*/  ISETP.GT.U32.AND P1, PT, R13, R4, PT ;  /* 0x000000040d00720c */ /* 0x000fca0003f24070 */
[----:B------:R-:W2:Y:S08]  /*01c0*/  LDC R8, c[0x0][0x364] ;  /* 0x0000d900ff087b82 */ /* 0x000eb00000000800 */
[----:B------:R-:W-:Y:S02]  /*01d0*/  @!P1 IMAD.IADD R4, R4, 0x1, -R13 ;  /* 0x0000000104049824 */ /* 0x000fe400078e0a0d */
[----:B------:R-:W-:Y:S01]  /*01e0*/  @!P1 VIADD R5, R5, 0x1 ;  /* 0x0000000105059836 */ /* 0x000fe20000000000 */
[----:B------:R-:W-:-:S02]  /*01f0*/  ISETP.NE.AND P1, PT, R3, RZ, PT ;  /* 0x000000ff0300720c */ /* 0x000fc40003f25270 */
[----:B------:R-:W-:Y:S02]  /*0200*/  ISETP.GE.U32.AND P0, PT, R4, R13, PT ;  /* 0x0000000d0400720c */ /* 0x000fe40003f06070 */
[----:B------:R-:W4:Y:S01]  /*0210*/  LDC R4, c[0x0][0x368] ;  /* 0x0000da00ff047b82 */ /* 0x000f220000000800 */
[----:B0-----:R-:W-:Y:S02]  /*0220*/  IMAD R6, R6, UR4, R7 ;  /* 0x0000000406067c24 */ /* 0x001fe4000f8e0207 */
[----:B--2---:R-:W-:-:S08]  /*0230*/  IMAD R7, R8, UR5, R9 ;  /* 0x0000000508077c24 */ /* 0x004fd0000f8e0209 */
[----:B------:R-:W-:-:S04]  /*0240*/  @P0 VIADD R5, R5, 0x1 ;  /* 0x0000000105050836 */ /* 0x000fc80000000000 */
[----:B------:R-:W-:-:S04]  /*0250*/  IMAD.MOV.U32 R0, RZ, RZ, R5 ;  /* 0x000000ffff007224 */ /* 0x000fc800078e0005 */
[----:B------:R-:W-:Y:S01]  /*0260*/  @!P2 IMAD.MOV R0, RZ, RZ, -R0 ;  /* 0x000000ffff00a224 */ /* 0x000fe200078e0a00 */
[----:B------:R-:W-:Y:S02]  /*0270*/  @!P1 LOP3.LUT R0, RZ, R3, RZ, 0x33, !PT ;  /* 0x00000003ff009212 */ /* 0x000fe400078e33ff */
[----:B------:R-:W-:Y:S01]  /*0280*/  VIMNMX R3, PT, PT, R6, R7, !PT ;  /* 0x0000000706037248 */ /* 0x000fe20007fe0100 */
[----:B----4-:R-:W-:-:S03]  /*0290*/  IMAD R9, R4, UR6, R11 ;  /* 0x0000000604097c24 */ /* 0x010fc6000f8e020b */
[----:B------:R-:W-:-:S04]  /*02a0*/  ISETP.GT.AND P0, PT, R3, R0, PT ;  /* 0x000000000300720c */ /* 0x000fc80003f04270 */
[----:B---3--:R-:W-:-:S13]  /*02b0*/  ISETP.GE.OR P0, PT, R9, UR7, P0 ;  /* 0x0000000709007c0c */ /* 0x008fda0008706670 */
[----:B------:R-:W-:Y:S05]  /*02c0*/  @P0 EXIT ;  /* 0x000000000000094d */ /* 0x000fea0003800000 */
[----:B------:R-:W-:Y:S01]  /*02d0*/  ISETP.GE.AND P0, PT, R2, 0x1, PT ;  /* 0x000000010200780c */ /* 0x000fe20003f06270 */
[----:B------:R-:W0:Y:S01]  /*02e0*/  LDCU.64 UR8, c[0x0][0x358] ;  /* 0x00006b00ff0877ac */ /* 0x000e220008000a00 */
[----:B------:R-:W-:-:S11]  /*02f0*/  IMAD.MOV.U32 R8, RZ, RZ, -0x800001 ;  /* 0xff7fffffff087424 */ /* 0x000fd600078e00ff */
[----:B------:R-:W-:Y:S05]  /*0300*/  @!P0 BRA `(.L_x_0) ;  /* 0x0000000800e08947 */ /* 0x000fea0003800000 */
[C---:B------:R-:W-:Y:S01]  /*0310*/  LOP3.LUT R14, R2.reuse, 0xf, RZ, 0xc0, !PT ;  /* 0x0000000f020e7812 */ /* 0x040fe200078ec0ff */
[----:B------:R-:W-:Y:S01]  /*0320*/  IMAD.MOV.U32 R8, RZ, RZ, -0x800001 ;  /* 0xff7fffffff087424 */ /* 0x000fe200078e00ff */
[C---:B------:R-:W-:Y:S01]  /*0330*/  LOP3.LUT R16, R2.reuse, 0x7, RZ, 0xc0, !PT ;  /* 0x0000000702107812 */ /* 0x040fe200078ec0ff */
[----:B------:R-:W-:Y:S01]  /*0340*/  UMOV UR4, URZ ;  /* 0x000000ff00047c82 */ /* 0x000fe20008000000 */
[----:B------:R-:W-:Y:S01]  /*0350*/  LOP3.LUT R10, R2, 0x7ffffff0, RZ, 0xc0, !PT ;  /* 0x7ffffff0020a7812 */ /* 0x000fe200078ec0ff */
[----:B------:R-:W-:Y:S01]  /*0360*/  VIADD R3, R14, 0xffffffff ;  /* 0xffffffff0e037836 */ /* 0x000fe20000000000 */
[----:B------:R-:W-:Y:S01]  /*0370*/  LOP3.LUT R11, R2, 0x3, RZ, 0xc0, !PT ;  /* 0x00000003020b7812 */ /* 0x000fe200078ec0ff */
[----:B------:R-:W-:-:S03]  /*0380*/  VIADD R4, R16, 0xffffffff ;  /* 0xffffffff10047836 */ /* 0x000fc60000000000 */
[----:B------:R-:W-:Y:S02]  /*0390*/  ISETP.GE.U32.AND P1, PT, R3, 0x7, PT ;  /* 0x000000070300780c */ /* 0x000fe40003f26070 */
[----:B------:R-:W-:-:S13]  /*03a0*/  ISETP.GE.U32.AND P2, PT, R4, 0x3, PT ;  /* 0x000000030400780c */ /* 0x000fda0003f46070 */
.L_x_8:
[----:B------:R-:W1:Y:S01]  /*03b0*/  LDCU.64 UR10, c[0x0][0x398] ;  /* 0x00007300ff0a77ac */ /* 0x000e620008000a00 */
[----:B------:R-:W-:Y:S01]  /*03c0*/  IMAD.MOV.U32 R4, RZ, RZ, RZ ;  /* 0x000000ffff047224 */ /* 0x000fe200078e00ff */
[----:B------:R-:W2:Y:S01]  /*03d0*/  LDCU UR6, c[0x0][0x390] ;  /* 0x00007200ff0677ac */ /* 0x000ea20008000800 */
[----:B-1----:R-:W-:Y:S01]  /*03e0*/  UISETP.GE.U32.AND UP0, UPT, UR10, 0x10, UPT ;  /* 0x000000100a00788c */ /* 0x002fe2000bf06070 */
[----:B------:R-:W-:-:S04]  /*03f0*/  IMAD.U32 R15, RZ, RZ, UR11 ;  /* 0x0000000bff0f7e24 */ /* 0x000fc8000f8e00ff */
[----:B------:R-:W-:Y:S01]  /*0400*/  IMAD R12, R7, R15, UR4 ;  /* 0x00000004070c7e24 */ /* 0x000fe2000f8e020f */
[----:B------:R-:W-:-:S03]  /*0410*/  UIADD3 UR4, UPT, UPT, UR4, 0x1, URZ ;  /* 0x0000000104047890 */ /* 0x000fc6000fffe0ff */
[----:B--2---:R-:W-:Y:S01]  /*0420*/  IMAD R13, R9, UR6, R12 ;  /* 0x00000006090d7c24 */ /* 0x004fe2000f8e020c */
[----:B------:R-:W-:Y:S01]  /*0430*/  UISETP.NE.AND UP1, UPT, UR4, UR10, UPT ;  /* 0x0000000a0400728c */ /* 0x000fe2000bf25270 */
[----:B------:R-:W-:Y:S10]  /*0440*/  BRA.U !UP0, `(.L_x_1) ;  /* 0x00000005082c7547 */ /* 0x000ff4000b800000 */
[----:B------:R-:W1:Y:S01]  /*0450*/  LDC R15, c[0x0][0x39c] ;  /* 0x0000e700ff0f7b82 */ /* 0x000e620000000800 */
[----:B------:R-:W2:Y:S01]  /*0460*/  LDCU UR6, c[0x0][0x390] ;  /* 0x00007200ff0677ac */ /* 0x000ea20008000800 */
[----:B------:R-:W-:-:S06]  /*0470*/  UMOV UR5, URZ ;  /* 0x000000ff00057c82 */ /* 0x000fcc0008000000 */
[----:B------:R-:W3:Y:S02]  /*0480*/  LDC.64 R2, c[0x0][0x380] ;  /* 0x0000e000ff027b82 */ /* 0x000ee40000000a00 */
.L_x_2:
[----:B-1----:R-:W-:-:S04]  /*0490*/  IMAD R17, R6, R15, UR5 ;  /* 0x0000000506117e24 */ /* 0x002fc8000f8e020f */
[----:B--2---:R-:W-:Y:S01]  /*04a0*/  IMAD R5, R13, UR6, R17 ;  /* 0x000000060d057c24 */ /* 0x004fe2000f8e0211 */
[----:B------:R-:W-:-:S04]  /*04b0*/  VIMNMX R4, PT, PT, R12, R17, !PT ;  /* 0x000000110c047248 */ /* 0x000fc80007fe0100 */
[----:B------:R-:W-:Y:S01]  /*04c0*/  ISETP.GE.AND P6, PT, R4, UR6, PT ;  /* 0x0000000604007c0c */ /* 0x000fe2000bfc6270 */
[----:B---3--:R-:W-:-:S12]  /*04d0*/  IMAD.WIDE R4, R5, 0x4, R2 ;  /* 0x0000000405047825 */ /* 0x008fd800078e0202 */
[----:B0-----:R-:W2:Y:S01]  /*04e0*/  @!P6 LDG.E R19, desc[UR8][R4.64] ;  /* 0x000000080413e981 */ /* 0x001ea2000c1e1900 */
[C-C-:B------:R-:W-:Y:S02]  /*04f0*/  VIADDMNMX R18, R17.reuse, 0x1, R12.reuse, !PT ;  /* 0x0000000111127846 */ /* 0x140fe4000780010c */
[C-C-:B------:R-:W-:Y:S02]  /*0500*/  VIADDMNMX R20, R17.reuse, 0x2, R12.reuse, !PT ;  /* 0x0000000211147846 */ /* 0x140fe4000780010c */
[----:B------:R-:W-:Y:S02]  /*0510*/  ISETP.GE.AND P0, PT, R18, UR6, PT ;  /* 0x0000000612007c0c */ /* 0x000fe4000bf06270 */
[----:B------:R-:W-:Y:S02]  /*0520*/  ISETP.GE.AND P3, PT, R20, UR6, PT ;  /* 0x0000000614007c0c */ /* 0x000fe4000bf66270 */
[C-C-:B------:R-:W-:Y:S02]  /*0530*/  VIADDMNMX R18, R17.reuse, 0x3, R12.reuse, !PT ;  /* 0x0000000311127846 */ /* 0x140fe4000780010c */
[----:B------:R-:W-:-:S02]  /*0540*/  VIADDMNMX R20, R17, 0x4, R12, !PT ;  /* 0x0000000411147846 */ /* 0x000fc4000780010c */
[----:B------:R-:W-:Y:S02]  /*0550*/  ISETP.GE.AND P4, PT, R18, UR6, PT ;  /* 0x0000000612007c0c */ /* 0x000fe4000bf86270 */
[----:B------:R-:W-:Y:S02]  /*0560*/  ISETP.GE.AND P5, PT, R20, UR6, PT ;  /* 0x0000000614007c0c */ /* 0x000fe4000bfa6270 */
[----:B------:R-:W-:Y:S01]  /*0570*/  VIADDMNMX R18, R17, 0x5, R12, !PT ;  /* 0x0000000511127846 */ /* 0x000fe2000780010c */
[----:B------:R-:W3:Y:S08]  /*0580*/  @!P0 LDG.E R21, desc[UR8][R4.64+0x4] ;  /* 0x0000040804158981 */ /* 0x000ef0000c1e1900 */
[----:B------:R-:W4:Y:S04]  /*0590*/  @!P4 LDG.E R23, desc[UR8][R4.64+0xc] ;  /* 0x00000c080417c981 */ /* 0x000f28000c1e1900 */
[----:B------:R-:W5:Y:S01]  /*05a0*/  @!P5 LDG.E R25, desc[UR8][R4.64+0x10] ;  /* 0x000010080419d981 */ /* 0x000f62000c1e1900 */
[----:B--2---:R-:W-:-:S03]  /*05b0*/  @!P6 FMNMX R8, R8, R19, !PT ;  /* 0x000000130808e209 */ /* 0x004fc60007800000 */
[----:B------:R-:W2:Y:S01]  /*05c0*/  @!P3 LDG.E R19, desc[UR8][R4.64+0x8] ;  /* 0x000008080413b981 */ /* 0x000ea2000c1e1900 */
[----:B------:R-:W-:-:S13]  /*05d0*/  ISETP.GE.AND P6, PT, R18, UR6, PT ;  /* 0x0000000612007c0c */ /* 0x000fda000bfc6270 */
[----:B------:R-:W5:Y:S01]  /*05e0*/  @!P6 LDG.E R27, desc[UR8][R4.64+0x14] ;  /* 0x00001408041be981 */ /* 0x000f62000c1e1900 */
[C-C-:B------:R-:W-:Y:S02]  /*05f0*/  VIADDMNMX R18, R17.reuse, 0x6, R12.reuse, !PT ;  /* 0x0000000611127846 */ /* 0x140fe4000780010c */
[----:B---3--:R-:W-:Y:S02]  /*0600*/  @!P0 FMNMX R8, R8, R21, !PT ;  /* 0x0000001508088209 */ /* 0x008fe40007800000 */
[----:B------:R-:W-:Y:S02]  /*0610*/  ISETP.GE.AND P0, PT, R18, UR6, PT ;  /* 0x0000000612007c0c */ /* 0x000fe4000bf06270 */
[C-C-:B------:R-:W-:Y:S02]  /*0620*/  VIADDMNMX R20, R17.reuse, 0x7, R12.reuse, !PT ;  /* 0x0000000711147846 */ /* 0x140fe4000780010c */
[----:B------:R-:W-:Y:S02]  /*0630*/  VIADDMNMX R18, R17, 0x8, R12, !PT ;  /* 0x0000000811127846 */ /* 0x000fe4000780010c */
[----:B--2---:R-:W-:-:S02]  /*0640*/  @!P3 FMNMX R8, R8, R19, !PT ;  /* 0x000000130808b209 */ /* 0x004fc40007800000 */
[----:B------:R-:W-:Y:S02]  /*0650*/  ISETP.GE.AND P3, PT, R20, UR6, PT ;  /* 0x0000000614007c0c */ /* 0x000fe4000bf66270 */
[----:B----4-:R-:W-:Y:S02]  /*0660*/  @!P4 FMNMX R8, R8, R23, !PT ;  /* 0x000000170808c209 */ /* 0x010fe40007800000 */
[----:B------:R-:W-:Y:S02]  /*0670*/  VIADDMNMX R19, R17, 0x9, R12, !PT ;  /* 0x0000000911137846 */ /* 0x000fe4000780010c */
[----:B------:R-:W-:Y:S02]  /*0680*/  ISETP.GE.AND P4, PT, R18, UR6, PT ;  /* 0x0000000612007c0c */ /* 0x000fe4000bf86270 */
[----:B-----5:R-:W-:Y:S02]  /*0690*/  @!P5 FMNMX R8, R8, R25, !PT ;  /* 0x000000190808d209 */ /* 0x020fe40007800000 */
[----:B------:R-:W-:-:S02]  /*06a0*/  ISETP.GE.AND P5, PT, R19, UR6, PT ;  /* 0x0000000613007c0c */ /* 0x000fc4000bfa6270 */
[----:B------:R-:W2:Y:S01]  /*06b0*/  @!P0 LDG.E R19, desc[UR8][R4.64+0x18] ;  /* 0x0000180804138981 */ /* 0x000ea2000c1e1900 */
[----:B------:R-:W-:Y:S02]  /*06c0*/  VIADDMNMX R18, R17, 0xa, R12, !PT ;  /* 0x0000000a11127846 */ /* 0x000fe4000780010c */
[----:B------:R-:W-:Y:S01]  /*06d0*/  @!P6 FMNMX R8, R8, R27, !PT ;  /* 0x0000001b0808e209 */ /* 0x000fe20007800000 */
[----:B------:R-:W3:Y:S01]  /*06e0*/  @!P3 LDG.E R21, desc[UR8][R4.64+0x1c] ;  /* 0x00001c080415b981 */ /* 0x000ee2000c1e1900 */
[----:B------:R-:W-:-:S03]  /*06f0*/  ISETP.GE.AND P6, PT, R18, UR6, PT ;  /* 0x0000000612007c0c */ /* 0x000fc6000bfc6270 */
[----:B------:R-:W4:Y:S04]  /*0700*/  @!P4 LDG.E R23, desc[UR8][R4.64+0x20] ;  /* 0x000020080417c981 */ /* 0x000f28000c1e1900 */
[----:B------:R-:W5:Y:S06]  /*0710*/  @!P5 LDG.E R25, desc[UR8][R4.64+0x24] ;  /* 0x000024080419d981 */ /* 0x000f6c000c1e1900 */
[----:B------:R-:W5:Y:S01]  /*0720*/  @!P6 LDG.E R27, desc[UR8][R4.64+0x28] ;  /* 0x00002808041be981 */ /* 0x000f62000c1e1900 */
[----:B------:R-:W-:-:S02]  /*0730*/  VIADDMNMX R18, R17, 0xb, R12, !PT ;  /* 0x0000000b11127846 */ /* 0x000fc4000780010c */
[----:B--2---:R-:W-:Y:S02]  /*0740*/  @!P0 FMNMX R8, R8, R19, !PT ;  /* 0x0000001308088209 */ /* 0x004fe40007800000 */
[----:B------:R-:W-:Y:S02]  /*0750*/  ISETP.GE.AND P0, PT, R18, UR6, PT ;  /* 0x0000000612007c0c */ /* 0x000fe4000bf06270 */
[C-C-:B------:R-:W-:Y:S02]  /*0760*/  VIADDMNMX R18, R17.reuse, 0xc, R12.reuse, !PT ;  /* 0x0000000c11127846 */ /* 0x140fe4000780010c */
[----:B---3--:R-:W-:Y:S02]  /*0770*/  @!P3 FMNMX R8, R8, R21, !PT ;  /* 0x000000150808b209 */ /* 0x008fe40007800000 */
[----:B------:R-:W-:Y:S02]  /*0780*/  ISETP.GE.AND P3, PT, R18, UR6, PT ;  /* 0x0000000612007c0c */ /* 0x000fe4000bf66270 */
[----:B------:R-:W-:-:S02]  /*0790*/  VIADDMNMX R18, R17, 0xd, R12, !PT ;  /* 0x0000000d11127846 */ /* 0x000fc4000780010c */
[----:B----4-:R-:W-:Y:S02]  /*07a0*/  @!P4 FMNMX R8, R8, R23, !PT ;  /* 0x000000170808c209 */ /* 0x010fe40007800000 */
[--C-:B------:R-:W-:Y:S02]  /*07b0*/  VIADDMNMX R19, R17, 0xe, R12.reuse, !PT ;  /* 0x0000000e11137846 */ /* 0x100fe4000780010c */
[----:B------:R-:W-:Y:S02]  /*07c0*/  ISETP.GE.AND P4, PT, R18, UR6, PT ;  /* 0x0000000612007c0c */ /* 0x000fe4000bf86270 */
[----:B-----5:R-:W-:Y:S02]  /*07d0*/  @!P5 FMNMX R8, R8, R25, !PT ;  /* 0x000000190808d209 */ /* 0x020fe40007800000 */
[----:B------:R-:W-:Y:S02]  /*07e0*/  ISETP.GE.AND P5, PT, R19, UR6, PT ;  /* 0x0000000613007c0c */ /* 0x000fe4000bfa6270 */
[----:B------:R-:W-:Y:S01]  /*07f0*/  VIADDMNMX R18, R17, 0xf, R12, !PT ;  /* 0x0000000f11127846 */ /* 0x000fe2000780010c */
[----:B------:R-:W2:Y:S01]  /*0800*/  @!P3 LDG.E R19, desc[UR8][R4.64+0x30] ;  /* 0x000030080413b981 */ /* 0x000ea2000c1e1900 */
[----:B------:R-:W-:-:S03]  /*0810*/  @!P6 FMNMX R8, R8, R27, !PT ;  /* 0x0000001b0808e209 */ /* 0x000fc60007800000 */
[----:B------:R-:W3:Y:S01]  /*0820*/  @!P0 LDG.E R17, desc[UR8][R4.64+0x2c] ;  /* 0x00002c0804118981 */ /* 0x000ee2000c1e1900 */
[----:B------:R-:W-:-:S03]  /*0830*/  ISETP.GE.AND P6, PT, R18, UR6, PT ;  /* 0x0000000612007c0c */ /* 0x000fc6000bfc6270 */
[----:B------:R-:W4:Y:S04]  /*0840*/  @!P4 LDG.E R21, desc[UR8][R4.64+0x34] ;  /* 0x000034080415c981 */ /* 0x000f28000c1e1900 */
[----:B------:R-:W5:Y:S06]  /*0850*/  @!P5 LDG.E R23, desc[UR8][R4.64+0x38] ;  /* 0x000038080417d981 */ /* 0x000f6c000c1e1900 */
[----:B------:R-:W5:Y:S01]  /*0860*/  @!P6 LDG.E R25, desc[UR8][R4.64+0x3c] ;  /* 0x00003c080419e981 */ /* 0x000f62000c1e1900 */
[----:B------:R-:W-:Y:S01]  /*0870*/  UIADD3 UR5, UPT, UPT, UR5, 0x10, URZ ;  /* 0x0000001005057890 */ /* 0x000fe2000fffe0ff */
[----:B---3--:R-:W-:-:S05]  /*0880*/  @!P0 FMNMX R8, R8, R17, !PT ;  /* 0x0000001108088209 */ /* 0x008fca0007800000 */
[----:B------:R-:W-:Y:S02]  /*0890*/  ISETP.NE.AND P0, PT, R10, UR5, PT ;  /* 0x000000050a007c0c */ /* 0x000fe4000bf05270 */
[----:B--2---:R-:W-:-:S04]  /*08a0*/  @!P3 FMNMX R8, R8, R19, !PT ;  /* 0x000000130808b209 */ /* 0x004fc80007800000 */
[----:B----4-:R-:W-:-:S04]  /*08b0*/  @!P4 FMNMX R8, R8, R21, !PT ;  /* 0x000000150808c209 */ /* 0x010fc80007800000 */
[----:B-----5:R-:W-:-:S04]  /*08c0*/  @!P5 FMNMX R8, R8, R23, !PT ;  /* 0x000000170808d209 */ /* 0x020fc80007800000 */
[----:B------:R-:W-:Y:S01]  /*08d0*/  @!P6 FMNMX R8, R8, R25, !PT ;  /* 0x000000190808e209 */ /* 0x000fe20007800000 */
[----:B------:R-:W-:Y:S06]  /*08e0*/  @P0 BRA `(.L_x_2) ;  /* 0xfffffff800e80947 */ /* 0x000fec000383ffff */
[----:B------:R-:W-:-:S07]  /*08f0*/  IMAD.MOV.U32 R4, RZ, RZ, R10 ;  /* 0x000000ffff047224 */ /* 0x000fce00078e000a */
.L_x_1:
[----:B------:R-:W-:-:S13]  /*0900*/  ISETP.NE.AND P0, PT, R14, RZ, PT ;  /* 0x000000ff0e00720c */ /* 0x000fda0003f05270 */
[----:B------:R-:W-:Y:S05]  /*0910*/  @!P0 BRA `(.L_x_3) ;  /* 0x0000000400588947 */ /* 0x000fea0003800000 */
[----:B------:R-:W-:Y:S01]  /*0920*/  ISETP.NE.AND P0, PT, R16, RZ, PT ;  /* 0x000000ff1000720c */ /* 0x000fe20003f05270 */
[----:B------:R-:W-:-:S12]  /*0930*/  @!P1 BRA `(.L_x_4) ;  /* 0x0000000000949947 */ /* 0x000fd80003800000 */
[----:B------:R-:W1:Y:S01]  /*0940*/  LDC.64 R2, c[0x0][0x380] ;  /* 0x0000e000ff027b82 */ /* 0x000e620000000a00 */
[----:B------:R-:W-:-:S05]  /*0950*/  IMAD R5, R6, R15, R4 ;  /* 0x0000000f06057224 */ /* 0x000fca00078e0204 */
[----:B------:R-:W-:Y:S02]  /*0960*/  VIMNMX R17, PT, PT, R12, R5, !PT ;  /* 0x000000050c117248 */ /* 0x000fe40007fe0100 */
[--C-:B------:R-:W-:Y:S02]  /*0970*/  VIADDMNMX R18, R5, 0x1, R12.reuse, !PT ;  /* 0x0000000105127846 */ /* 0x100fe4000780010c */
[----:B------:R-:W-:Y:S01]  /*0980*/  ISETP.GE.AND P5, PT, R17, UR6, PT ;  /* 0x0000000611007c0c */ /* 0x000fe2000bfa6270 */
[----:B------:R-:W-:Y:S01]  /*0990*/  IMAD R17, R13, UR6, R5 ;  /* 0x000000060d117c24 */ /* 0x000fe2000f8e0205 */
[----:B------:R-:W-:Y:S02]  /*09a0*/  VIADDMNMX R19, R5, 0x2, R12, !PT ;  /* 0x0000000205137846 */ /* 0x000fe4000780010c */
[----:B------:R-:W-:Y:S02]  /*09b0*/  ISETP.GE.AND P6, PT, R18, UR6, PT ;  /* 0x0000000612007c0c */ /* 0x000fe4000bfc6270 */
[----:B------:R-:W-:Y:S01]  /*09c0*/  ISETP.GE.AND P3, PT, R19, UR6, PT ;  /* 0x0000000613007c0c */ /* 0x000fe2000bf66270 */
[----:B-1----:R-:W-:Y:S01]  /*09d0*/  IMAD.WIDE R2, R17, 0x4, R2 ;  /* 0x0000000411027825 */ /* 0x002fe200078e0202 */
[----:B------:R-:W-:-:S04]  /*09e0*/  VIADDMNMX R17, R5, 0x3, R12, !PT ;  /* 0x0000000305117846 */ /* 0x000fc8000780010c */
[----:B------:R-:W-:-:S05]  /*09f0*/  ISETP.GE.AND P4, PT, R17, UR6, PT ;  /* 0x0000000611007c0c */ /* 0x000fca000bf86270 */
[----:B0-----:R-:W2:Y:S04]  /*0a00*/  @!P6 LDG.E R19, desc[UR8][R2.64+0x4] ;  /* 0x000004080213e981 */ /* 0x001ea8000c1e1900 */
[----:B------:R-:W3:Y:S04]  /*0a10*/  @!P5 LDG.E R17, desc[UR8][R2.64] ;  /* 0x000000080211d981 */ /* 0x000ee8000c1e1900 */
[----:B------:R-:W4:Y:S04]  /*0a20*/  @!P3 LDG.E R21, desc[UR8][R2.64+0x8] ;  /* 0x000008080215b981 */ /* 0x000f28000c1e1900 */
[----:B------:R-:W5:Y:S01]  /*0a30*/  @!P4 LDG.E R23, desc[UR8][R2.64+0xc] ;  /* 0x00000c080217c981 */ /* 0x000f62000c1e1900 */
[----:B------:R-:W-:-:S02]  /*0a40*/  VIADDMNMX R18, R5, 0x4, R12, !PT ;  /* 0x0000000405127846 */ /* 0x000fc4000780010c */
[----:B---3--:R-:W-:Y:S02]  /*0a50*/  @!P5 FMNMX R8, R8, R17, !PT ;  /* 0x000000110808d209 */ /* 0x008fe40007800000 */
[----:B------:R-:W-:Y:S02]  /*0a60*/  ISETP.GE.AND P5, PT, R18, UR6, PT ;  /* 0x0000000612007c0c */ /* 0x000fe4000bfa6270 */
[C-C-:B------:R-:W-:Y:S02]  /*0a70*/  VIADDMNMX R17, R5.reuse, 0x5, R12.reuse, !PT ;  /* 0x0000000505117846 */ /* 0x140fe4000780010c */
[----:B--2---:R-:W-:Y:S02]  /*0a80*/  @!P6 FMNMX R8, R8, R19, !PT ;  /* 0x000000130808e209 */ /* 0x004fe40007800000 */
[----:B------:R-:W-:Y:S02]  /*0a90*/  VIADDMNMX R18, R5, 0x6, R12, !PT ;  /* 0x0000000605127846 */ /* 0x000fe4000780010c */
[----:B------:R-:W-:-:S02]  /*0aa0*/  ISETP.GE.AND P6, PT, R17, UR6, PT ;  /* 0x0000000611007c0c */ /* 0x000fc4000bfc6270 */
[----:B----4-:R-:W-:Y:S02]  /*0ab0*/  @!P3 FMNMX R8, R8, R21, !PT ;  /* 0x000000150808b209 */ /* 0x010fe40007800000 */
[----:B------:R-:W-:Y:S02]  /*0ac0*/  VIADDMNMX R5, R5, 0x7, R12, !PT ;  /* 0x0000000705057846 */ /* 0x000fe4000780010c */
[----:B------:R-:W-:Y:S02]  /*0ad0*/  ISETP.GE.AND P3, PT, R18, UR6, PT ;  /* 0x0000000612007c0c */ /* 0x000fe4000bf66270 */
[----:B-----5:R-:W-:Y:S02]  /*0ae0*/  @!P4 FMNMX R8, R8, R23, !PT ;  /* 0x000000170808c209 */ /* 0x020fe40007800000 */
[----:B------:R-:W-:Y:S02]  /*0af0*/  ISETP.GE.AND P4, PT, R5, UR6, PT ;  /* 0x0000000605007c0c */ /* 0x000fe4000bf86270 */
[----:B------:R-:W2:Y:S04]  /*0b00*/  @!P5 LDG.E R5, desc[UR8][R2.64+0x10] ;  /* 0x000010080205d981 */ /* 0x000ea8000c1e1900 */
[----:B------:R-:W3:Y:S04]  /*0b10*/  @!P6 LDG.E R17, desc[UR8][R2.64+0x14] ;  /* 0x000014080211e981 */ /* 0x000ee8000c1e1900 */
[----:B------:R-:W4:Y:S04]  /*0b20*/  @!P3 LDG.E R19, desc[UR8][R2.64+0x18] ;  /* 0x000018080213b981 */ /* 0x000f28000c1e1900 */
[----:B------:R-:W5:Y:S01]  /*0b30*/  @!P4 LDG.E R21, desc[UR8][R2.64+0x1c] ;  /* 0x00001c080215c981 */ /* 0x000f62000c1e1900 */
[----:B------:R-:W-:Y:S01]  /*0b40*/  VIADD R4, R4, 0x8 ;  /* 0x0000000804047836 */ /* 0x000fe20000000000 */
[----:B--2---:R-:W-:-:S04]  /*0b50*/  @!P5 FMNMX R8, R8, R5, !PT ;  /* 0x000000050808d209 */ /* 0x004fc80007800000 */
[----:B---3--:R-:W-:-:S04]  /*0b60*/  @!P6 FMNMX R8, R8, R17, !PT ;  /* 0x000000110808e209 */ /* 0x008fc80007800000 */
[----:B----4-:R-:W-:-:S04]  /*0b70*/  @!P3 FMNMX R8, R8, R19, !PT ;  /* 0x000000130808b209 */ /* 0x010fc80007800000 */
[----:B-----5:R-:W-:-:S07]  /*0b80*/  @!P4 FMNMX R8, R8, R21, !PT ;  /* 0x000000150808c209 */ /* 0x020fce0007800000 */
.L_x_4:
        /* <DEDUP_REMOVED lines=19> */
[----:B------:R-:W-:Y:S01]  /*0cc0*/  VIADD R4, R4, 0x4 ;  /* 0x0000000404047836 */ /* 0x000fe20000000000 */
[----:B---3--:R-:W-:-:S04]  /*0cd0*/  @!P0 FMNMX R8, R8, R5, !PT ;  /* 0x0000000508088209 */ /* 0x008fc80007800000 */
[----:B--2---:R-:W-:-:S04]  /*0ce0*/  @!P3 FMNMX R8, R8, R17, !PT ;  /* 0x000000110808b209 */ /* 0x004fc80007800000 */
[----:B----4-:R-:W-:-:S04]  /*0cf0*/  @!P4 FMNMX R8, R8, R19, !PT ;  /* 0x000000130808c209 */ /* 0x010fc80007800000 */
[----:B-----5:R-:W-:-:S07]  /*0d00*/  @!P5 FMNMX R8, R8, R21, !PT ;  /* 0x000000150808d209 */ /* 0x020fce0007800000 */
.L_x_5:
[----:B------:R-:W-:Y:S05]  /*0d10*/  @!P6 BRA `(.L_x_3) ;  /* 0x000000000058e947 */ /* 0x000fea0003800000 */
[----:B------:R-:W1:Y:S01]  /*0d20*/  LDC.64 R2, c[0x0][0x380] ;  /* 0x0000e000ff027b82 */ /* 0x000e620000000a00 */
[----:B------:R-:W-:Y:S01]  /*0d30*/  IMAD R15, R6, R15, R4 ;  /* 0x0000000f060f7224 */ /* 0x000fe200078e0204 */
[----:B------:R-:W-:Y:S01]  /*0d40*/  BSSY.RECONVERGENT B0, `(.L_x_6) ;  /* 0x0000009000007945 */ /* 0x000fe20003800200 */
[----:B------:R-:W-:Y:S02]  /*0d50*/  ISETP.NE.AND P3, PT, R11, 0x1, PT ;  /* 0x000000010b00780c */ /* 0x000fe40003f65270 */
[----:B------:R-:W-:Y:S01]  /*0d60*/  IMAD R13, R13, UR6, R15 ;  /* 0x000000060d0d7c24 */ /* 0x000fe2000f8e020f */
[----:B------:R-:W-:-:S04]  /*0d70*/  VIMNMX R4, PT, PT, R12, R15, !PT ;  /* 0x0000000f0c047248 */ /* 0x000fc80007fe0100 */
[----:B------:R-:W-:Y:S01]  /*0d80*/  ISETP.GE.AND P0, PT, R4, UR6, PT ;  /* 0x0000000604007c0c */ /* 0x000fe2000bf06270 */
[----:B-1----:R-:W-:-:S12]  /*0d90*/  IMAD.WIDE R2, R13, 0x4, R2 ;  /* 0x000000040d027825 */ /* 0x002fd800078e0202 */
[----:B------:R-:W-:Y:S05]  /*0da0*/  @P0 BRA `(.L_x_7) ;  /* 0x0000000000080947 */ /* 0x000fea0003800000 */
[----:B0-----:R-:W2:Y:S02]  /*0db0*/  LDG.E R5, desc[UR8][R2.64] ;  /* 0x0000000802057981 */ /* 0x001ea4000c1e1900 */
[----:B--2---:R-:W-:-:S07]  /*0dc0*/  FMNMX R8, R8, R5, !PT ;  /* 0x0000000508087209 */ /* 0x004fce0007800000 */
.L_x_7:
[----:B0-----:R-:W-:Y:S05]  /*0dd0*/  BSYNC.RECONVERGENT B0 ;  /* 0x0000000000007941 */ /* 0x001fea0003800200 */
.L_x_6:
[----:B------:R-:W-:Y:S05]  /*0de0*/  @!P3 BRA `(.L_x_3) ;  /* 0x000000000024b947 */ /* 0x000fea0003800000 */
[C-C-:B------:R-:W-:Y:S02]  /*0df0*/  VIADDMNMX R4, R15.reuse, 0x1, R12.reuse, !PT ;  /* 0x000000010f047846 */ /* 0x140fe4000780010c */
[----:B------:R-:W-:Y:S02]  /*0e00*/  VIADDMNMX R12, R15, 0x2, R12, !PT ;  /* 0x000000020f0c7846 */ /* 0x000fe4000780010c */
[----:B------:R-:W-:Y:S02]  /*0e10*/  ISETP.GE.AND P3, PT, R4, UR6, PT ;  /* 0x0000000604007c0c */ /* 0x000fe4000bf66270 */
[----:B------:R-:W-:-:S04]  /*0e20*/  ISETP.GE.AND P0, PT, R12, UR6, PT ;  /* 0x000000060c007c0c */ /* 0x000fc8000bf06270 */
[----:B------:R-:W-:-:S07]  /*0e30*/  ISETP.EQ.OR P0, PT, R11, 0x2, P0 ;  /* 0x000000020b00780c */ /* 0x000fce0000702670 */
[----:B------:R-:W2:Y:S06]  /*0e40*/  @!P3 LDG.E R5, desc[UR8][R2.64+0x4] ;  /* 0x000004080205b981 */ /* 0x000eac000c1e1900 */
[----:B------:R-:W3:Y:S01]  /*0e50*/  @!P0 LDG.E R13, desc[UR8][R2.64+0x8] ;  /* 0x00000808020d8981 */ /* 0x000ee2000c1e1900 */
[----:B--2---:R-:W-:-:S04]  /*0e60*/  @!P3 FMNMX R8, R8, R5, !PT ;  /* 0x000000050808b209 */ /* 0x004fc80007800000 */
[----:B---3--:R-:W-:-:S07]  /*0e70*/  @!P0 FMNMX R8, R8, R13, !PT ;  /* 0x0000000d08088209 */ /* 0x008fce0007800000 */
.L_x_3:
[----:B------:R-:W-:Y:S05]  /*0e80*/  BRA.U UP1, `(.L_x_8) ;  /* 0xfffffff501487547 */ /* 0x000fea000b83ffff */
.L_x_0:
[----:B------:R-:W1:Y:S01]  /*0e90*/  LDC.64 R2, c[0x0][0x388] ;  /* 0x0000e200ff027b82 */ /* 0x000e620000000a00 */
[----:B------:R-:W-:-:S04]  /*0ea0*/  IMAD R4, R9, R0, R9 ;  /* 0x0000000009047224 */ /* 0x000fc800078e0209 */
[----:B------:R-:W-:-:S04]  /*0eb0*/  IMAD.IADD R7, R7, 0x1, R4 ;  /* 0x0000000107077824 */ /* 0x000fc800078e0204 */
[----:B------:R-:W-:-:S04]  /*0ec0*/  IMAD R7, R0, R7, R7 ;  /* 0x0000000700077224 */ /* 0x000fc800078e0207 */
[----:B------:R-:W-:-:S04]  /*0ed0*/  IMAD.IADD R7, R6, 0x1, R7 ;  /* 0x0000000106077824 */ /* 0x000fc800078e0207 */
[----:B-1----:R-:W-:-:S05]  /*0ee0*/  IMAD.WIDE R2, R7, 0x4, R2 ;  /* 0x0000000407027825 */ /* 0x002fca00078e0202 */
[----:B0-----:R-:W-:Y:S01]  /*0ef0*/  STG.E desc[UR8][R2.64], R8 ;  /* 0x0000000802007986 */ /* 0x001fe2000c101908 */
[----:B------:R-:W-:Y:S05]  /*0f00*/  EXIT ;  /* 0x000000000000794d */ /* 0x000fea0003800000 */
.L_x_9:
[----:B------:R-:W-:-:S00]  /*0f10*/  BRA `(.L_x_9) ;  /* 0xfffffffc00fc7947 */ /* 0x000fc0000383ffff */
[----:B------:R-:W-:-:S00]  /*0f20*/  NOP ;  /* 0x0000000000007918 */ /* 0x000fc00000000000 */
        /* <DEDUP_REMOVED lines=13> */
.L_x_42:


//--------------------- .text._Z4tanhPfi          --------------------------
	.section	.text._Z4tanhPfi,"ax",@progbits
	.align	128
        .global         _Z4tanhPfi
        .type           _Z4tanhPfi,@function
        .size           _Z4tanhPfi,(.L_x_43 - _Z4tanhPfi)
        .other          _Z4tanhPfi,@"STO_CUDA_ENTRY STV_DEFAULT"
_Z4tanhPfi:
.text._Z4tanhPfi:
[----:B------:R-:W-:Y:S01]  /*0000*/  LDC R1, c[0x0][0x37c] ;  /* 0x0000df00ff017b82 */ /* 0x000fe20000000800 */
[----:B------:R-:W0:Y:S07]  /*0010*/  S2R R0, SR_TID.X ;  /* 0x0000000000007919 */ /* 0x000e2e0000002100 */
[----:B------:R-:W0:Y:S01]  /*0020*/  S2UR UR4, SR_CTAID.X ;  /* 0x00000000000479c3 */ /* 0x000e220000002500 */
[----:B------:R-:W1:Y:S07]  /*0030*/  LDCU UR5, c[0x0][0x388] ;  /* 0x00007100ff0577ac */ /* 0x000e6e0008000800 */
[----:B------:R-:W0:Y:S02]  /*0040*/  LDC R5, c[0x0][0x360] ;  /* 0x0000d800ff057b82 */ /* 0x000e240000000800 */
[----:B0-----:R-:W-:-:S05]  /*0050*/  IMAD R5, R5, UR4, R0 ;  /* 0x0000000405057c24 */ /* 0x001fca000f8e0200 */
[----:B-1----:R-:W-:-:S13]  /*0060*/  ISETP.GE.AND P0, PT, R5, UR5, PT ;  /* 0x0000000505007c0c */ /* 0x002fda000bf06270 */
[----:B------:R-:W-:Y:S05]  /*0070*/  @P0 EXIT ;  /* 0x000000000000094d */ /* 0x000fea0003800000 */
[----:B------:R-:W0:Y:S01]  /*0080*/  LDC.64 R2, c[0x0][0x380] ;  /* 0x0000e000ff027b82 */ /* 0x000e220000000a00 */
[----:B------:R-:W1:Y:S01]  /*0090*/  LDCU.64 UR4, c[0x0][0x358] ;  /* 0x00006b00ff0477ac */ /* 0x000e620008000a00 */
[----:B0-----:R-:W-:-:S05]  /*00a0*/  IMAD.WIDE R2, R5, 0x4, R2 ;  /* 0x0000000405027825 */ /* 0x001fca00078e0202 */
[----:B-1----:R-:W2:Y:S01]  /*00b0*/  LDG.E R4, desc[UR4][R2.64] ;  /* 0x0000000402047981 */ /* 0x002ea2000c1e1900 */
[----:B------:R-:W-:Y:S01]  /*00c0*/  HFMA2 R8, -RZ, RZ, 1.125, -9232 ;  /* 0x3c80f082ff087431 */ /* 0x000fe200000001ff */
[----:B------:R-:W-:Y:S01]  /*00d0*/  MOV R6, 0x3f800000 ;  /* 0x3f80000000067802 */ /* 0x000fe20000000f00 */
[C---:B--2---:R-:W-:Y:S01]  /*00e0*/  FMUL R0, |R4|.reuse, 2.8853900432586669922 ;  /* 0x4038aa3b04007820 */ /* 0x044fe20000400200 */
[C---:B------:R-:W-:Y:S01]  /*00f0*/  FMUL R9, R4.reuse, R4 ;  /* 0x0000000404097220 */ /* 0x040fe20000400000 */
[C---:B------:R-:W-:Y:S02]  /*0100*/  FSETP.GE.AND P1, PT, |R4|.reuse, 0.60000002384185791016, PT ;  /* 0x3f19999a0400780b */ /* 0x040fe40003f26200 */
[----:B------:R-:W-:Y:S01]  /*0110*/  FSETP.GE.AND P0, PT, |R4|, 9.010913848876953125, PT ;  /* 0x41102cb40400780b */ /* 0x000fe20003f06200 */
[C---:B------:R-:W-:Y:S01]  /*0120*/  FFMA R8, R9.reuse, R8, -0.052303962409496307373 ;  /* 0xbd563cae09087423 */ /* 0x040fe20000000008 */
[----:B------:R-:W0:Y:S03]  /*0130*/  MUFU.EX2 R0, R0 ;  /* 0x0000000000007308 */ /* 0x000e260000000800 */
[----:B------:R-:W-:Y:S01]  /*0140*/  FFMA R8, R9, R8, 0.1331529766321182251 ;  /* 0x3e08594109087423 */ /* 0x000fe20000000008 */
[----:B0-----:R-:W-:-:S03]  /*0150*/  FADD R5, R0, 1 ;  /* 0x3f80000000057421 */ /* 0x001fc60000000000 */
[----:B------:R-:W-:-:S04]  /*0160*/  FFMA R0, R9, R8, -0.33332768082618713379 ;  /* 0xbeaaa9ed09007423 */ /* 0x000fc80000000008 */
[----:B------:R-:W-:Y:S01]  /*0170*/  FFMA R9, R9, R0, RZ ;  /* 0x0000000009097223 */ /* 0x000fe200000000ff */
[----:B------:R-:W0:Y:S02]  /*0180*/  MUFU.RCP R5, R5 ;  /* 0x0000000500057308 */ /* 0x000e240000001000 */
[----:B0-----:R-:W-:-:S05]  /*0190*/  FFMA R6, R5, -2, R6 ;  /* 0xc000000005067823 */ /* 0x001fca0000000006 */
[----:B------:R-:W-:-:S04]  /*01a0*/  FSEL R7, R6, 1, !P0 ;  /* 0x3f80000006077808 */ /* 0x000fc80004000000 */
[--C-:B------:R-:W-:Y:S01]  /*01b0*/  LOP3.LUT R7, R7, 0x80000000, R4.reuse, 0xb8, !PT ;  /* 0x8000000007077812 */ /* 0x100fe200078eb804 */
[----:B------:R-:W-:-:S05]  /*01c0*/  @!P1 FFMA R7, R4, R9, R4 ;  /* 0x0000000904079223 */ /* 0x000fca0000000004 */
[----:B------:R-:W-:Y:S01]  /*01d0*/  STG.E desc[UR4][R2.64], R7 ;  /* 0x0000000702007986 */ /* 0x000fe2000c101904 */
[----:B------:R-:W-:Y:S05]  /*01e0*/  EXIT ;  /* 0x000000000000794d */ /* 0x000fea0003800000 */
.L_x_10:
        /* <DEDUP_REMOVED lines=9> */
.L_x_43:


//--------------------- .text._Z4reluPfS_i        --------------------------
	.section	.text._Z4reluPfS_i,"ax",@progbits
	.align	128
        .global         _Z4reluPfS_i
        .type           _Z4reluPfS_i,@function
        .size           _Z4reluPfS_i,(.L_x_44 - _Z4reluPfS_i)
        .other          _Z4reluPfS_i,@"STO_CUDA_ENTRY STV_DEFAULT"
_Z4reluPfS_i:
.text._Z4reluPfS_i:
        /* <DEDUP_REMOVED lines=9> */
[----:B------:R-:W1:Y:S07]  /*0090*/  LDCU.64 UR4, c[0x0][0x358] ;  /* 0x00006b00ff0477ac */ /* 0x000e6e0008000a00 */
[----:B------:R-:W2:Y:S01]  /*00a0*/  LDC.64 R4, c[0x0][0x388] ;  /* 0x0000e200ff047b82 */ /* 0x000ea20000000a00 */
[----:B0-----:R-:W-:-:S06]  /*00b0*/  IMAD.WIDE R2, R7, 0x4, R2 ;  /* 0x0000000407027825 */ /* 0x001fcc00078e0202 */
[----:B-1----:R-:W3:Y:S01]  /*00c0*/  LDG.E R2, desc[UR4][R2.64] ;  /* 0x0000000402027981 */ /* 0x002ee2000c1e1900 */
[----:B--2---:R-:W-:Y:S01]  /*00d0*/  IMAD.WIDE R4, R7, 0x4, R4 ;  /* 0x0000000407047825 */ /* 0x004fe200078e0204 */
[----:B---3--:R-:W-:-:S05]  /*00e0*/  FMNMX R7, RZ, R2, !PT ;  /* 0x00000002ff077209 */ /* 0x008fca0007800000 */
[----:B------:R-:W-:Y:S01]  /*00f0*/  STG.E desc[UR4][R4.64], R7 ;  /* 0x0000000704007986 */ /* 0x000fe2000c101904 */
[----:B------:R-:W-:Y:S05]  /*0100*/  EXIT ;  /* 0x000000000000794d */ /* 0x000fea0003800000 */
.L_x_11:
        /* <DEDUP_REMOVED lines=15> */
.L_x_44:


//--------------------- .text._Z7convpadPKfS0_Pfiiii --------------------------
	.section	.text._Z7convpadPKfS0_Pfiiii,"ax",@progbits
	.align	128
        .global         _Z7convpadPKfS0_Pfiiii
        .type           _Z7convpadPKfS0_Pfiiii,@function
        .size           _Z7convpadPKfS0_Pfiiii,(.L_x_45 - _Z7convpadPKfS0_Pfiiii)
        .other          _Z7convpadPKfS0_Pfiiii,@"STO_CUDA_ENTRY STV_DEFAULT"
_Z7convpadPKfS0_Pfiiii:
.text._Z7convpadPKfS0_Pfiiii:
[----:B------:R-:W-:Y:S01]  /*0000*/  LDC R1, c[0x0][0x37c] ;  /* 0x0000df00ff017b82 */ /* 0x000fe20000000800 */
[----:B------:R-:W0:Y:S07]  /*0010*/  S2R R3, SR_TID.X ;  /* 0x0000000000037919 */ /* 0x000e2e0000002100 */
[----:B------:R-:W0:Y:S01]  /*0020*/  LDC R2, c[0x0][0x360] ;  /* 0x0000d800ff027b82 */ /* 0x000e220000000800 */
[----:B------:R-:W1:Y:S01]  /*0030*/  LDCU UR8, c[0x0][0x3a0] ;  /* 0x00007400ff0877ac */ /* 0x000e620008000800 */
[----:B------:R-:W2:Y:S01]  /*0040*/  S2R R5, SR_TID.Y ;  /* 0x0000000000057919 */ /* 0x000ea20000002200 */
[----:B------:R-:W3:Y:S01]  /*0050*/  LDCU UR6, c[0x0][0x398] ;  /* 0x00007300ff0677ac */ /* 0x000ee20008000800 */
[----:B------:R-:W4:Y:S04]  /*0060*/  S2R R7, SR_TID.Z ;  /* 0x0000000000077919 */ /* 0x000f280000002300 */
[----:B------:R-:W0:Y:S08]  /*0070*/  S2UR UR4, SR_CTAID.X ;  /* 0x00000000000479c3 */ /* 0x000e300000002500 */
[----:B------:R-:W2:Y:S08]  /*0080*/  LDC R0, c[0x0][0x364] ;  /* 0x0000d900ff007b82 */ /* 0x000eb00000000800 */
[----:B------:R-:W2:Y:S08]  /*0090*/  S2UR UR5, SR_CTAID.Y ;  /* 0x00000000000579c3 */ /* 0x000eb00000002600 */
[----:B------:R-:W4:Y:S01]  /*00a0*/  S2UR UR7, SR_CTAID.Z ;  /* 0x00000000000779c3 */ /* 0x000f220000002700 */
[----:B0-----:R-:W-:-:S07]  /*00b0*/  IMAD R2, R2, UR4, R3 ;  /* 0x0000000402027c24 */ /* 0x001fce000f8e0203 */
[----:B------:R-:W4:Y:S01]  /*00c0*/  LDC R4, c[0x0][0x368] ;  /* 0x0000da00ff047b82 */ /* 0x000f220000000800 */
[----:B--2---:R-:W-:-:S05]  /*00d0*/  IMAD R3, R0, UR5, R5 ;  /* 0x0000000500037c24 */ /* 0x004fca000f8e0205 */
[----:B------:R-:W-:Y:S01]  /*00e0*/  VIMNMX R0, PT, PT, R2, R3, !PT ;  /* 0x0000000302007248 */ /* 0x000fe20007fe0100 */
[----:B----4-:R-:W-:-:S05]  /*00f0*/  IMAD R4, R4, UR7, R7 ;  /* 0x0000000704047c24 */ /* 0x010fca000f8e0207 */
[----:B-1----:R-:W-:-:S04]  /*0100*/  ISETP.GE.AND P0, PT, R4, UR8, PT ;  /* 0x0000000804007c0c */ /* 0x002fc8000bf06270 */
[----:B---3--:R-:W-:-:S13]  /*0110*/  ISETP.GE.OR P0, PT, R0, UR6, P0 ;  /* 0x0000000600007c0c */ /* 0x008fda0008706670 */
[----:B------:R-:W-:Y:S05]  /*0120*/  @P0 EXIT ;  /* 0x000000000000094d */ /* 0x000fea0003800000 */
[----:B------:R-:W0:Y:S01]  /*0130*/  LDCU UR7, c[0x0][0x39c] ;  /* 0x00007380ff0777ac */ /* 0x000e220008000800 */
[----:B------:R-:W-:Y:S01]  /*0140*/  HFMA2 R0, -RZ, RZ, 0, 0 ;  /* 0x00000000ff007431 */ /* 0x000fe200000001ff */
[----:B------:R-:W1:Y:S01]  /*0150*/  LDCU.64 UR10, c[0x0][0x358] ;  /* 0x00006b00ff0a77ac */ /* 0x000e620008000a00 */
[----:B0-----:R-:W-:-:S09]  /*0160*/  UISETP.GE.AND UP0, UPT, UR7, 0x1, UPT ;  /* 0x000000010700788c */ /* 0x001fd2000bf06270 */
[----:B-1----:R-:W-:Y:S05]  /*0170*/  BRA.U !UP0, `(.L_x_12) ;  /* 0x0000000d082c7547 */ /* 0x002fea000b800000 */
[----:B------:R-:W0:Y:S01]  /*0180*/  LDCU UR9, c[0x0][0x3a4] ;  /* 0x00007480ff0977ac */ /* 0x000e220008000800 */
[----:B------:R-:W-:Y:S01]  /*0190*/  MOV R0, RZ ;  /* 0x000000ff00007202 */ /* 0x000fe20000000f00 */
[----:B------:R-:W-:Y:S01]  /*01a0*/  IMAD.MOV.U32 R5, RZ, RZ, RZ ;  /* 0x000000ffff057224 */ /* 0x000fe200078e00ff */
[----:B------:R-:W-:Y:S02]  /*01b0*/  ULOP3.LUT UR5, UR7, 0x7, URZ, 0xc0, !UPT ;  /* 0x0000000707057892 */ /* 0x000fe4000f8ec0ff */
[----:B------:R-:W-:Y:S02]  /*01c0*/  ULOP3.LUT UR8, UR7, 0x3, URZ, 0xc0, !UPT ;  /* 0x0000000307087892 */ /* 0x000fe4000f8ec0ff */
[----:B------:R-:W-:Y:S02]  /*01d0*/  UIADD3 UR6, UPT, UPT, UR5, -0x1, URZ ;  /* 0xffffffff05067890 */ /* 0x000fe4000fffe0ff */
[----:B------:R-:W-:Y:S02]  /*01e0*/  ULOP3.LUT UR4, UR7, 0x7ffffff8, URZ, 0xc0, !UPT ;  /* 0x7ffffff807047892 */ /* 0x000fe4000f8ec0ff */
[----:B------:R-:W-:Y:S01]  /*01f0*/  UISETP.GE.U32.AND UP0, UPT, UR6, 0x3, UPT ;  /* 0x000000030600788c */ /* 0x000fe2000bf06070 */
[----:B0-----:R-:W-:-:S02]  /*0200*/  IADD3 R6, PT, PT, R2, -UR9, RZ ;  /* 0x8000000902067c10 */ /* 0x001fc4000fffe0ff */
[----:B------:R-:W-:-:S08]  /*0210*/  IADD3 R7, PT, PT, R3, -UR9, RZ ;  /* 0x8000000903077c10 */ /* 0x000fd0000fffe0ff */
.L_x_19:
[----:B------:R-:W0:Y:S01]  /*0220*/  LDCU.64 UR6, c[0x0][0x398] ;  /* 0x00007300ff0677ac */ /* 0x000e220008000a00 */
[--C-:B------:R-:W-:Y:S01]  /*0230*/  IMAD.IADD R8, R6, 0x1, R5.reuse ;  /* 0x0000000106087824 */ /* 0x100fe200078e0205 */
[----:B------:R-:W-:Y:S01]  /*0240*/  MOV R20, RZ ;  /* 0x000000ff00147202 */ /* 0x000fe20000000f00 */
[----:B0-----:R-:W-:Y:S02]  /*0250*/  UISETP.GE.U32.AND UP1, UPT, UR7, 0x8, UPT ;  /* 0x000000080700788c */ /* 0x001fe4000bf26070 */
[----:B------:R-:W-:Y:S01]  /*0260*/  IMAD R9, R4, UR7, R5 ;  /* 0x0000000704097c24 */ /* 0x000fe2000f8e0205 */
[C---:B------:R-:W-:Y:S02]  /*0270*/  ISETP.GE.AND P0, PT, R8.reuse, UR6, PT ;  /* 0x0000000608007c0c */ /* 0x040fe4000bf06270 */
[----:B------:R-:W-:Y:S02]  /*0280*/  IADD3 R5, PT, PT, R5, 0x1, RZ ;  /* 0x0000000105057810 */ /* 0x000fe40007ffe0ff */
[----:B------:R-:W-:-:S02]  /*0290*/  ISETP.GT.AND P0, PT, R8, -0x1, !P0 ;  /* 0xffffffff0800780c */ /* 0x000fc40004704270 */
[----:B------:R-:W-:Y:S01]  /*02a0*/  ISETP.NE.AND P6, PT, R5, UR7, PT ;  /* 0x0000000705007c0c */ /* 0x000fe2000bfc5270 */
[----:B------:R-:W-:-:S12]  /*02b0*/  BRA.U !UP1, `(.L_x_13) ;  /* 0x0000000509647547 */ /* 0x000fd8000b800000 */
[----:B------:R-:W0:Y:S01]  /*02c0*/  LDC.64 R10, c[0x0][0x388] ;  /* 0x0000e200ff0a7b82 */ /* 0x000e220000000a00 */
[----:B------:R-:W-:Y:S01]  /*02d0*/  IMAD.MOV.U32 R24, RZ, RZ, RZ ;  /* 0x000000ffff187224 */ /* 0x000fe200078e00ff */
[----:B------:R-:W1:Y:S06]  /*02e0*/  LDCU.64 UR6, c[0x0][0x398] ;  /* 0x00007300ff0677ac */ /* 0x000e6c0008000a00 */
.L_x_14:
[----:B------:R-:W-:Y:S01]  /*02f0*/  IADD3 R29, PT, PT, R7, R24, RZ ;  /* 0x00000018071d7210 */ /* 0x000fe20007ffe0ff */
[----:B-1----:R-:W-:-:S03]  /*0300*/  IMAD R15, R9, UR7, R24 ;  /* 0x00000007090f7c24 */ /* 0x002fc6000f8e0218 */
[C---:B------:R-:W-:Y:S01]  /*0310*/  ISETP.GE.AND P2, PT, R29.reuse, UR6, PT ;  /* 0x000000061d007c0c */ /* 0x040fe2000bf46270 */
[C---:B------:R-:W-:Y:S01]  /*0320*/  VIADD R21, R29.reuse, 0x2 ;  /* 0x000000021d157836 */ /* 0x040fe20000000000 */
[----:B------:R-:W-:Y:S01]  /*0330*/  IADD3 R25, PT, PT, R29, 0x1, RZ ;  /* 0x000000011d197810 */ /* 0x000fe20007ffe0ff */
[----:B0-----:R-:W-:Y:S01]  /*0340*/  IMAD.WIDE R14, R15, 0x4, R10 ;  /* 0x000000040f0e7825 */ /* 0x001fe200078e020a */
[----:B------:R-:W-:Y:S02]  /*0350*/  ISETP.GT.AND P2, PT, R29, -0x1, !P2 ;  /* 0xffffffff1d00780c */ /* 0x000fe40005744270 */
[C---:B------:R-:W-:Y:S02]  /*0360*/  ISETP.GE.AND P4, PT, R25.reuse, UR6, PT ;  /* 0x0000000619007c0c */ /* 0x040fe4000bf86270 */
[----:B------:R-:W-:Y:S02]  /*0370*/  PLOP3.LUT P2, PT, P0, P2, PT, 0x80, 0x8 ;  /* 0x000000000008781c */ /* 0x000fe40000745070 */
[----:B------:R-:W-:-:S02]  /*0380*/  ISETP.GT.AND P4, PT, R25, -0x1, !P4 ;  /* 0xffffffff1900780c */ /* 0x000fc40006784270 */
[C---:B------:R-:W-:Y:S02]  /*0390*/  ISETP.GE.AND P3, PT, R21.reuse, UR6, PT ;  /* 0x0000000615007c0c */ /* 0x040fe4000bf66270 */
[----:B------:R-:W-:Y:S02]  /*03a0*/  PLOP3.LUT P4, PT, P0, P4, PT, 0x80, 0x8 ;  /* 0x000000000008781c */ /* 0x000fe40000789070 */
[----:B------:R-:W-:-:S04]  /*03b0*/  ISETP.GT.AND P3, PT, R21, -0x1, !P3 ;  /* 0xffffffff1500780c */ /* 0x000fc80005f64270 */
[----:B------:R-:W-:Y:S01]  /*03c0*/  PLOP3.LUT P3, PT, P0, P3, PT, 0x80, 0x8 ;  /* 0x000000000008781c */ /* 0x000fe20000767070 */
[----:B------:R-:W0:Y:S01]  /*03d0*/  @P2 LDC.64 R18, c[0x0][0x380] ;  /* 0x0000e000ff122b82 */ /* 0x000e220000000a00 */
[----:B------:R-:W-:-:S05]  /*03e0*/  @P2 IMAD R23, R29, UR6, R8 ;  /* 0x000000061d172c24 */ /* 0x000fca000f8e0208 */
[----:B------:R-:W2:Y:S02]  /*03f0*/  @P4 LDG.E R20, desc[UR10][R14.64+0x4] ;  /* 0x0000040a0e144981 */ /* 0x000ea4000c1e1900 */
[----:B------:R-:W1:Y:S04]  /*0400*/  @P4 LDC.64 R16, c[0x0][0x380] ;  /* 0x0000e000ff104b82 */ /* 0x000e680000000a00 */
[----:B------:R-:W3:Y:S04]  /*0410*/  @P3 LDG.E R26, desc[UR10][R14.64+0x8] ;  /* 0x0000080a0e1a3981 */ /* 0x000ee8000c1e1900 */
[----:B------:R-:W4:Y:S01]  /*0420*/  @P3 LDC.64 R12, c[0x0][0x380] ;  /* 0x0000e000ff0c3b82 */ /* 0x000f220000000a00 */
[----:B0-----:R-:W-:-:S04]  /*0430*/  @P2 IMAD.WIDE R18, R23, 0x4, R18 ;  /* 0x0000000417122825 */ /* 0x001fc800078e0212 */
[----:B------:R-:W-:Y:S02]  /*0440*/  @P4 IMAD R23, R25, UR6, R8 ;  /* 0x0000000619174c24 */ /* 0x000fe4000f8e0208 */
[----:B------:R-:W5:Y:S02]  /*0450*/  @P2 LDG.E R19, desc[UR10][R18.64] ;  /* 0x0000000a12132981 */ /* 0x000f64000c1e1900 */
[----:B-1----:R-:W-:Y:S02]  /*0460*/  @P4 IMAD.WIDE R16, R23, 0x4, R16 ;  /* 0x0000000417104825 */ /* 0x002fe400078e0210 */
[----:B------:R-:W5:Y:S02]  /*0470*/  @P2 LDG.E R25, desc[UR10][R14.64] ;  /* 0x0000000a0e192981 */ /* 0x000f64000c1e1900 */
[----:B------:R-:W-:Y:S02]  /*0480*/  @P3 IMAD R21, R21, UR6, R8 ;  /* 0x0000000615153c24 */ /* 0x000fe4000f8e0208 */
[----:B------:R-:W2:Y:S02]  /*0490*/  @P4 LDG.E R17, desc[UR10][R16.64] ;  /* 0x0000000a10114981 */ /* 0x000ea4000c1e1900 */
[----:B----4-:R-:W-:-:S06]  /*04a0*/  @P3 IMAD.WIDE R12, R21, 0x4, R12 ;  /* 0x00000004150c3825 */ /* 0x010fcc00078e020c */
[----:B------:R-:W3:Y:S01]  /*04b0*/  @P3 LDG.E R13, desc[UR10][R12.64] ;  /* 0x0000000a0c0d3981 */ /* 0x000ee2000c1e1900 */
[C---:B------:R-:W-:Y:S02]  /*04c0*/  IADD3 R22, PT, PT, R29.reuse, 0x3, RZ ;  /* 0x000000031d167810 */ /* 0x040fe40007ffe0ff */
[----:B------:R-:W-:Y:S02]  /*04d0*/  IADD3 R23, PT, PT, R29, 0x4, RZ ;  /* 0x000000041d177810 */ /* 0x000fe40007ffe0ff */
[C---:B------:R-:W-:Y:S02]  /*04e0*/  ISETP.GE.AND P1, PT, R22.reuse, UR6, PT ;  /* 0x0000000616007c0c */ /* 0x040fe4000bf26270 */
[C---:B------:R-:W-:Y:S02]  /*04f0*/  ISETP.GE.AND P5, PT, R23.reuse, UR6, PT ;  /* 0x0000000617007c0c */ /* 0x040fe4000bfa6270 */
[----:B------:R-:W-:Y:S02]  /*0500*/  ISETP.GT.AND P1, PT, R22, -0x1, !P1 ;  /* 0xffffffff1600780c */ /* 0x000fe40004f24270 */
[----:B------:R-:W-:-:S02]  /*0510*/  ISETP.GT.AND P5, PT, R23, -0x1, !P5 ;  /* 0xffffffff1700780c */ /* 0x000fc40006fa4270 */
[----:B------:R-:W-:Y:S01]  /*0520*/  PLOP3.LUT P1, PT, P0, P1, PT, 0x80, 0x8 ;  /* 0x000000000008781c */ /* 0x000fe20000723070 */
[----:B------:R-:W-:Y:S02]  /*0530*/  VIADD R27, R29, 0x5 ;  /* 0x000000051d1b7836 */ /* 0x000fe40000000000 */
[----:B-----5:R-:W-:Y:S01]  /*0540*/  @P2 FFMA R0, R19, R25, R0 ;  /* 0x0000001913002223 */ /* 0x020fe20000000000 */
[----:B------:R-:W-:-:S03]  /*0550*/  PLOP3.LUT P2, PT, P0, P5, PT, 0x80, 0x8 ;  /* 0x000000000008781c */ /* 0x000fc6000074b070 */
[----:B--2---:R-:W-:Y:S01]  /*0560*/  @P4 FFMA R0, R17, R20, R0 ;  /* 0x0000001411004223 */ /* 0x004fe20000000000 */
[----:B------:R-:W-:-:S05]  /*0570*/  ISETP.GE.AND P4, PT, R27, UR6, PT ;  /* 0x000000061b007c0c */ /* 0x000fca000bf86270 */
[----:B------:R-:W0:Y:S01]  /*0580*/  @P1 LDC.64 R20, c[0x0][0x380] ;  /* 0x0000e000ff141b82 */ /* 0x000e220000000a00 */
[----:B------:R-:W-:Y:S02]  /*0590*/  IADD3 R25, PT, PT, R29, 0x6, RZ ;  /* 0x000000061d197810 */ /* 0x000fe40007ffe0ff */
[----:B------:R-:W-:Y:S02]  /*05a0*/  ISETP.GT.AND P4, PT, R27, -0x1, !P4 ;  /* 0xffffffff1b00780c */ /* 0x000fe40006784270 */
[----:B------:R-:W-:Y:S02]  /*05b0*/  ISETP.GE.AND P5, PT, R25, UR6, PT ;  /* 0x0000000619007c0c */ /* 0x000fe4000bfa6270 */
[----:B------:R-:W-:Y:S01]  /*05c0*/  IADD3 R29, PT, PT, R29, 0x7, RZ ;  /* 0x000000071d1d7810 */ /* 0x000fe20007ffe0ff */
[----:B------:R-:W1:Y:S01]  /*05d0*/  @P2 LDC.64 R18, c[0x0][0x380] ;  /* 0x0000e000ff122b82 */ /* 0x000e620000000a00 */
[----:B------:R-:W-:Y:S01]  /*05e0*/  PLOP3.LUT P4, PT, P0, P4, PT, 0x80, 0x8 ;  /* 0x000000000008781c */ /* 0x000fe20000789070 */
[----:B---3--:R-:W-:Y:S01]  /*05f0*/  @P3 FFMA R0, R13, R26, R0 ;  /* 0x0000001a0d003223 */ /* 0x008fe20000000000 */
[----:B------:R-:W-:Y:S01]  /*0600*/  ISETP.GT.AND P3, PT, R25, -0x1, !P5 ;  /* 0xffffffff1900780c */ /* 0x000fe20006f64270 */
[--C-:B------:R-:W-:Y:S01]  /*0610*/  @P1 IMAD R13, R22, UR6, R8.reuse ;  /* 0x00000006160d1c24 */ /* 0x100fe2000f8e0208 */
[----:B------:R-:W-:Y:S01]  /*0620*/  ISETP.GE.AND P5, PT, R29, UR6, PT ;  /* 0x000000061d007c0c */ /* 0x000fe2000bfa6270 */
[----:B------:R-:W-:Y:S01]  /*0630*/  @P2 IMAD R23, R23, UR6, R8 ;  /* 0x0000000617172c24 */ /* 0x000fe2000f8e0208 */
[----:B------:R-:W-:Y:S01]  /*0640*/  PLOP3.LUT P3, PT, P0, P3, PT, 0x80, 0x8 ;  /* 0x000000000008781c */ /* 0x000fe20000767070 */
[----:B------:R-:W2:Y:S01]  /*0650*/  @P2 LDG.E R26, desc[UR10][R14.64+0x10] ;  /* 0x0000100a0e1a2981 */ /* 0x000ea2000c1e1900 */
[----:B------:R-:W-:-:S04]  /*0660*/  ISETP.GT.AND P5, PT, R29, -0x1, !P5 ;  /* 0xffffffff1d00780c */ /* 0x000fc80006fa4270 */
[----:B------:R-:W-:Y:S01]  /*0670*/  PLOP3.LUT P5, PT, P0, P5, PT, 0x80, 0x8 ;  /* 0x000000000008781c */ /* 0x000fe200007ab070 */
[----:B------:R-:W3:Y:S01]  /*0680*/  @P4 LDC.64 R16, c[0x0][0x380] ;  /* 0x0000e000ff104b82 */ /* 0x000ee20000000a00 */
[----:B0-----:R-:W-:-:S07]  /*0690*/  @P1 IMAD.WIDE R20, R13, 0x4, R20 ;  /* 0x000000040d141825 */ /* 0x001fce00078e0214 */
[----:B------:R-:W0:Y:S01]  /*06a0*/  @P3 LDC.64 R12, c[0x0][0x380] ;  /* 0x0000e000ff0c3b82 */ /* 0x000e220000000a00 */
[----:B------:R-:W-:Y:S01]  /*06b0*/  @P4 IMAD R27, R27, UR6, R8 ;  /* 0x000000061b1b4c24 */ /* 0x000fe2000f8e0208 */
[----:B------:R-:W4:Y:S01]  /*06c0*/  @P1 LDG.E R21, desc[UR10][R20.64] ;  /* 0x0000000a14151981 */ /* 0x000f22000c1e1900 */
[----:B-1----:R-:W-:-:S05]  /*06d0*/  @P2 IMAD.WIDE R18, R23, 0x4, R18 ;  /* 0x0000000417122825 */ /* 0x002fca00078e0212 */
[----:B------:R-:W1:Y:S01]  /*06e0*/  @P5 LDC.64 R22, c[0x0][0x380] ;  /* 0x0000e000ff165b82 */ /* 0x000e620000000a00 */
[----:B------:R-:W2:Y:S01]  /*06f0*/  @P2 LDG.E R19, desc[UR10][R18.64] ;  /* 0x0000000a12132981 */ /* 0x000ea2000c1e1900 */
[----:B------:R-:W-:-:S03]  /*0700*/  @P5 IMAD R29, R29, UR6, R8 ;  /* 0x000000061d1d5c24 */ /* 0x000fc6000f8e0208 */
[----:B------:R-:W5:Y:S01]  /*0710*/  @P4 LDG.E R20, desc[UR10][R14.64+0x14] ;  /* 0x0000140a0e144981 */ /* 0x000f62000c1e1900 */
[----:B---3--:R-:W-:-:S03]  /*0720*/  @P4 IMAD.WIDE R16, R27, 0x4, R16 ;  /* 0x000000041b104825 */ /* 0x008fc600078e0210 */
[----:B------:R-:W3:Y:S01]  /*0730*/  @P3 LDG.E R18, desc[UR10][R14.64+0x18] ;  /* 0x0000180a0e123981 */ /* 0x000ee2000c1e1900 */
[----:B------:R-:W-:-:S03]  /*0740*/  @P3 IMAD R27, R25, UR6, R8 ;  /* 0x00000006191b3c24 */ /* 0x000fc6000f8e0208 */
[----:B------:R-:W4:Y:S01]  /*0750*/  @P1 LDG.E R25, desc[UR10][R14.64+0xc] ;  /* 0x00000c0a0e191981 */ /* 0x000f22000c1e1900 */
[----:B0-----:R-:W-:-:S03]  /*0760*/  @P3 IMAD.WIDE R12, R27, 0x4, R12 ;  /* 0x000000041b0c3825 */ /* 0x001fc600078e020c */
[----:B------:R-:W5:Y:S04]  /*0770*/  @P4 LDG.E R17, desc[UR10][R16.64] ;  /* 0x0000000a10114981 */ /* 0x000f68000c1e1900 */
[----:B------:R-:W3:Y:S01]  /*0780*/  @P3 LDG.E R13, desc[UR10][R12.64] ;  /* 0x0000000a0c0d3981 */ /* 0x000ee2000c1e1900 */
[----:B-1----:R-:W-:-:S03]  /*0790*/  @P5 IMAD.WIDE R22, R29, 0x4, R22 ;  /* 0x000000041d165825 */ /* 0x002fc600078e0216 */
[----:B------:R-:W3:Y:S04]  /*07a0*/  @P5 LDG.E R27, desc[UR10][R14.64+0x1c] ;  /* 0x00001c0a0e1b5981 */ /* 0x000ee8000c1e1900 */
[----:B------:R-:W3:Y:S01]  /*07b0*/  @P5 LDG.E R23, desc[UR10][R22.64] ;  /* 0x0000000a16175981 */ /* 0x000ee2000c1e1900 */
[----:B------:R-:W-:Y:S02]  /*07c0*/  VIADD R24, R24, 0x8 ;  /* 0x0000000818187836 */ /* 0x000fe40000000000 */
[----:B----4-:R-:W-:-:S03]  /*07d0*/  @P1 FFMA R0, R21, R25, R0 ;  /* 0x0000001915001223 */ /* 0x010fc60000000000 */
[----:B------:R-:W-:Y:S01]  /*07e0*/  ISETP.NE.AND P1, PT, R24, UR4, PT ;  /* 0x0000000418007c0c */ /* 0x000fe2000bf25270 */
[----:B--2---:R-:W-:-:S04]  /*07f0*/  @P2 FFMA R0, R19, R26, R0 ;  /* 0x0000001a13002223 */ /* 0x004fc80000000000 */
[----:B-----5:R-:W-:-:S04]  /*0800*/  @P4 FFMA R0, R17, R20, R0 ;  /* 0x0000001411004223 */ /* 0x020fc80000000000 */
[----:B---3--:R-:W-:-:S04]  /*0810*/  @P3 FFMA R0, R13, R18, R0 ;  /* 0x000000120d003223 */ /* 0x008fc80000000000 */
[----:B------:R-:W-:Y:S01]  /*0820*/  @P5 FFMA R0, R23, R27, R0 ;  /* 0x0000001b17005223 */ /* 0x000fe20000000000 */
[----:B------:R-:W-:Y:S06]  /*0830*/  @P1 BRA `(.L_x_14) ;  /* 0xfffffff800ac1947 */ /* 0x000fec000383ffff */
[----:B------:R-:W-:-:S07]  /*0840*/  MOV R20, UR4 ;  /* 0x0000000400147c02 */ /* 0x000fce0008000f00 */
.L_x_13:
[----:B------:R-:W-:-:S09]  /*0850*/  UISETP.NE.AND UP1, UPT, UR5, URZ, UPT ;  /* 0x000000ff0500728c */ /* 0x000fd2000bf25270 */
[----:B------:R-:W-:Y:S05]  /*0860*/  BRA.U !UP1, `(.L_x_15) ;  /* 0x00000005096c7547 */ /* 0x000fea000b800000 */
[----:B------:R-:W-:Y:S01]  /*0870*/  UISETP.NE.AND UP1, UPT, UR8, URZ, UPT ;  /* 0x000000ff0800728c */ /* 0x000fe2000bf25270 */
[----:B------:R-:W-:Y:S10]  /*0880*/  BRA.U !UP0, `(.L_x_16) ;  /* 0x0000000108b07547 */ /* 0x000ff4000b800000 */
[----:B------:R-:W-:Y:S01]  /*0890*/  IADD3 R27, PT, PT, R7, R20, RZ ;  /* 0x00000014071b7210 */ /* 0x000fe20007ffe0ff */
[----:B------:R-:W0:Y:S01]  /*08a0*/  LDC.64 R18, c[0x0][0x388] ;  /* 0x0000e200ff127b82 */ /* 0x000e220000000a00 */
[----:B------:R-:W-:Y:S02]  /*08b0*/  IMAD R25, R9, UR7, R20 ;  /* 0x0000000709197c24 */ /* 0x000fe4000f8e0214 */
[C---:B------:R-:W-:Y:S01]  /*08c0*/  ISETP.GE.AND P1, PT, R27.reuse, UR6, PT ;  /* 0x000000061b007c0c */ /* 0x040fe2000bf26270 */
[C---:B------:R-:W-:Y:S01]  /*08d0*/  VIADD R29, R27.reuse, 0x1 ;  /* 0x000000011b1d7836 */ /* 0x040fe20000000000 */
[C---:B------:R-:W-:Y:S02]  /*08e0*/  IADD3 R23, PT, PT, R27.reuse, 0x2, RZ ;  /* 0x000000021b177810 */ /* 0x040fe40007ffe0ff */
[----:B------:R-:W-:Y:S02]  /*08f0*/  ISETP.GT.AND P1, PT, R27, -0x1, !P1 ;  /* 0xffffffff1b00780c */ /* 0x000fe40004f24270 */
[----:B------:R-:W-:-:S02]  /*0900*/  ISETP.GE.AND P2, PT, R29, UR6, PT ;  /* 0x000000061d007c0c */ /* 0x000fc4000bf46270 */
[----:B------:R-:W-:Y:S02]  /*0910*/  ISETP.GE.AND P3, PT, R23, UR6, PT ;  /* 0x0000000617007c0c */ /* 0x000fe4000bf66270 */
[----:B------:R-:W-:Y:S02]  /*0920*/  IADD3 R21, PT, PT, R27, 0x3, RZ ;  /* 0x000000031b157810 */ /* 0x000fe40007ffe0ff */
[----:B------:R-:W-:Y:S02]  /*0930*/  ISETP.GT.AND P2, PT, R29, -0x1, !P2 ;  /* 0xffffffff1d00780c */ /* 0x000fe40005744270 */
[----:B------:R-:W-:Y:S02]  /*0940*/  PLOP3.LUT P1, PT, P0, P1, PT, 0x80, 0x8 ;  /* 0x000000000008781c */ /* 0x000fe40000723070 */
[----:B------:R-:W-:Y:S02]  /*0950*/  ISETP.GT.AND P3, PT, R23, -0x1, !P3 ;  /* 0xffffffff1700780c */ /* 0x000fe40005f64270 */
[----:B------:R-:W-:-:S02]  /*0960*/  PLOP3.LUT P2, PT, P0, P2, PT, 0x80, 0x8 ;  /* 0x000000000008781c */ /* 0x000fc40000745070 */
[----:B------:R-:W-:Y:S01]  /*0970*/  ISETP.GE.AND P4, PT, R21, UR6, PT ;  /* 0x0000000615007c0c */ /* 0x000fe2000bf86270 */
[----:B0-----:R-:W-:Y:S01]  /*0980*/  IMAD.WIDE R18, R25, 0x4, R18 ;  /* 0x0000000419127825 */ /* 0x001fe200078e0212 */
[----:B------:R-:W-:Y:S02]  /*0990*/  PLOP3.LUT P3, PT, P0, P3, PT, 0x80, 0x8 ;  /* 0x000000000008781c */ /* 0x000fe40000767070 */
[----:B------:R-:W-:-:S03]  /*09a0*/  ISETP.GT.AND P4, PT, R21, -0x1, !P4 ;  /* 0xffffffff1500780c */ /* 0x000fc60006784270 */
[----:B------:R-:W0:Y:S01]  /*09b0*/  @P1 LDC.64 R16, c[0x0][0x380] ;  /* 0x0000e000ff101b82 */ /* 0x000e220000000a00 */
[----:B------:R-:W-:Y:S01]  /*09c0*/  PLOP3.LUT P4, PT, P0, P4, PT, 0x80, 0x8 ;  /* 0x000000000008781c */ /* 0x000fe20000789070 */
[--C-:B------:R-:W-:Y:S02]  /*09d0*/  @P1 IMAD R27, R27, UR6, R8.reuse ;  /* 0x000000061b1b1c24 */ /* 0x100fe4000f8e0208 */
[----:B------:R-:W-:-:S04]  /*09e0*/  @P2 IMAD R29, R29, UR6, R8 ;  /* 0x000000061d1d2c24 */ /* 0x000fc8000f8e0208 */
[----:B------:R-:W1:Y:S01]  /*09f0*/  @P2 LDC.64 R10, c[0x0][0x380] ;  /* 0x0000e000ff0a2b82 */ /* 0x000e620000000a00 */
[----:B------:R-:W-:Y:S01]  /*0a00*/  @P3 IMAD R25, R23, UR6, R8 ;  /* 0x0000000617193c24 */ /* 0x000fe2000f8e0208 */
[----:B------:R-:W2:Y:S04]  /*0a10*/  @P3 LDG.E R22, desc[UR10][R18.64+0x8] ;  /* 0x0000080a12163981 */ /* 0x000ea8000c1e1900 */
[----:B------:R-:W3:Y:S02]  /*0a20*/  @P1 LDG.E R23, desc[UR10][R18.64] ;  /* 0x0000000a12171981 */ /* 0x000ee4000c1e1900 */
[----:B------:R-:W4:Y:S02]  /*0a30*/  @P3 LDC.64 R12, c[0x0][0x380] ;  /* 0x0000e000ff0c3b82 */ /* 0x000f240000000a00 */
[----:B------:R-:W5:Y:S06]  /*0a40*/  @P4 LDG.E R24, desc[UR10][R18.64+0xc] ;  /* 0x00000c0a12184981 */ /* 0x000f6c000c1e1900 */
[----:B------:R-:W4:Y:S01]  /*0a50*/  @P4 LDC.64 R14, c[0x0][0x380] ;  /* 0x0000e000ff0e4b82 */ /* 0x000f220000000a00 */
[----:B0-----:R-:W-:-:S06]  /*0a60*/  @P1 IMAD.WIDE R16, R27, 0x4, R16 ;  /* 0x000000041b101825 */ /* 0x001fcc00078e0210 */
[----:B------:R-:W3:Y:S01]  /*0a70*/  @P1 LDG.E R17, desc[UR10][R16.64] ;  /* 0x0000000a10111981 */ /* 0x000ee2000c1e1900 */
[----:B-1----:R-:W-:-:S06]  /*0a80*/  @P2 IMAD.WIDE R10, R29, 0x4, R10 ;  /* 0x000000041d0a2825 */ /* 0x002fcc00078e020a */
[----:B------:R-:W2:Y:S01]  /*0a90*/  @P2 LDG.E R11, desc[UR10][R10.64] ;  /* 0x0000000a0a0b2981 */ /* 0x000ea2000c1e1900 */
[----:B----4-:R-:W-:-:S04]  /*0aa0*/  @P3 IMAD.WIDE R12, R25, 0x4, R12 ;  /* 0x00000004190c3825 */ /* 0x010fc800078e020c */
[----:B------:R-:W-:Y:S02]  /*0ab0*/  @P4 IMAD R25, R21, UR6, R8 ;  /* 0x0000000615194c24 */ /* 0x000fe4000f8e0208 */
[----:B------:R-:W2:Y:S02]  /*0ac0*/  @P2 LDG.E R21, desc[UR10][R18.64+0x4] ;  /* 0x0000040a12152981 */ /* 0x000ea4000c1e1900 */
[----:B------:R-:W-:Y:S02]  /*0ad0*/  @P4 IMAD.WIDE R14, R25, 0x4, R14 ;  /* 0x00000004190e4825 */ /* 0x000fe400078e020e */
[----:B------:R-:W4:Y:S04]  /*0ae0*/  @P3 LDG.E R13, desc[UR10][R12.64] ;  /* 0x0000000a0c0d3981 */ /* 0x000f28000c1e1900 */
[----:B------:R-:W5:Y:S01]  /*0af0*/  @P4 LDG.E R15, desc[UR10][R14.64] ;  /* 0x0000000a0e0f4981 */ /* 0x000f62000c1e1900 */
[----:B------:R-:W-:Y:S01]  /*0b00*/  IADD3 R20, PT, PT, R20, 0x4, RZ ;  /* 0x0000000414147810 */ /* 0x000fe20007ffe0ff */
[----:B---3--:R-:W-:-:S04]  /*0b10*/  @P1 FFMA R0, R17, R23, R0 ;  /* 0x0000001711001223 */ /* 0x008fc80000000000 */
[----:B--2---:R-:W-:-:S04]  /*0b20*/  @P2 FFMA R0, R11, R21, R0 ;  /* 0x000000150b002223 */ /* 0x004fc80000000000 */
[----:B----4-:R-:W-:-:S04]  /*0b30*/  @P3 FFMA R0, R13, R22, R0 ;  /* 0x000000160d003223 */ /* 0x010fc80000000000 */
[----:B-----5:R-:W-:-:S07]  /*0b40*/  @P4 FFMA R0, R15, R24, R0 ;  /* 0x000000180f004223 */ /* 0x020fce0000000000 */
.L_x_16:
[----:B------:R-:W-:Y:S05]  /*0b50*/  BRA.U !UP1, `(.L_x_15) ;  /* 0x0000000109b07547 */ /* 0x000fea000b800000 */
[----:B------:R-:W-:Y:S02]  /*0b60*/  UISETP.NE.AND UP1, UPT, UR8, 0x1, UPT ;  /* 0x000000010800788c */ /* 0x000fe4000bf25270 */
[----:B------:R-:W-:-:S07]  /*0b70*/  ULOP3.LUT UP2, URZ, UR7, 0x1, URZ, 0xc0, !UPT ;  /* 0x0000000107ff7892 */ /* 0x000fce000f84c0ff */
[----:B------:R-:W-:Y:S05]  /*0b80*/  BRA.U !UP1, `(.L_x_17) ;  /* 0x0000000109607547 */ /* 0x000fea000b800000 */
[--C-:B------:R-:W-:Y:S01]  /*0b90*/  IMAD.IADD R17, R7, 0x1, R20.reuse ;  /* 0x0000000107117824 */ /* 0x100fe200078e0214 */
[----:B------:R-:W0:Y:S01]  /*0ba0*/  LDC.64 R10, c[0x0][0x388] ;  /* 0x0000e200ff0a7b82 */ /* 0x000e220000000a00 */
[----:B------:R-:W-:-:S03]  /*0bb0*/  IMAD R21, R9, UR7, R20 ;  /* 0x0000000709157c24 */ /* 0x000fc6000f8e0214 */
[C---:B------:R-:W-:Y:S02]  /*0bc0*/  ISETP.GE.AND P1, PT, R17.reuse, UR6, PT ;  /* 0x0000000611007c0c */ /* 0x040fe4000bf26270 */
[C---:B------:R-:W-:Y:S02]  /*0bd0*/  IADD3 R19, PT, PT, R17.reuse, 0x1, RZ ;  /* 0x0000000111137810 */ /* 0x040fe40007ffe0ff */
[----:B------:R-:W-:Y:S02]  /*0be0*/  ISETP.GT.AND P1, PT, R17, -0x1, !P1 ;  /* 0xffffffff1100780c */ /* 0x000fe40004f24270 */
[C---:B------:R-:W-:Y:S02]  /*0bf0*/  ISETP.GE.AND P2, PT, R19.reuse, UR6, PT ;  /* 0x0000000613007c0c */ /* 0x040fe4000bf46270 */
[----:B------:R-:W-:Y:S02]  /*0c00*/  PLOP3.LUT P1, PT, P0, P1, PT, 0x80, 0x8 ;  /* 0x000000000008781c */ /* 0x000fe40000723070 */
[----:B------:R-:W-:-:S04]  /*0c10*/  ISETP.GT.AND P2, PT, R19, -0x1, !P2 ;  /* 0xffffffff1300780c */ /* 0x000fc80005744270 */
[----:B------:R-:W-:Y:S01]  /*0c20*/  PLOP3.LUT P2, PT, P0, P2, PT, 0x80, 0x8 ;  /* 0x000000000008781c */ /* 0x000fe20000745070 */
[----:B0-----:R-:W-:-:S06]  /*0c30*/  IMAD.WIDE R10, R21, 0x4, R10 ;  /* 0x00000004150a7825 */ /* 0x001fcc00078e020a */
[----:B------:R-:W0:Y:S01]  /*0c40*/  @P1 LDC.64 R14, c[0x0][0x380] ;  /* 0x0000e000ff0e1b82 */ /* 0x000e220000000a00 */
[----:B------:R-:W-:Y:S01]  /*0c50*/  @P1 IMAD R17, R17, UR6, R8 ;  /* 0x0000000611111c24 */ /* 0x000fe2000f8e0208 */
[----:B------:R-:W2:Y:S06]  /*0c60*/  @P1 LDG.E R16, desc[UR10][R10.64] ;  /* 0x0000000a0a101981 */ /* 0x000eac000c1e1900 */
[----:B------:R-:W1:Y:S01]  /*0c70*/  @P2 LDC.64 R12, c[0x0][0x380] ;  /* 0x0000e000ff0c2b82 */ /* 0x000e620000000a00 */
[----:B0-----:R-:W-:-:S04]  /*0c80*/  @P1 IMAD.WIDE R14, R17, 0x4, R14 ;  /* 0x00000004110e1825 */ /* 0x001fc800078e020e */
[----:B------:R-:W-:Y:S02]  /*0c90*/  @P2 IMAD R17, R19, UR6, R8 ;  /* 0x0000000613112c24 */ /* 0x000fe4000f8e0208 */
[----:B------:R-:W2:Y:S02]  /*0ca0*/  @P1 LDG.E R15, desc[UR10][R14.64] ;  /* 0x0000000a0e0f1981 */ /* 0x000ea4000c1e1900 */
[----:B-1----:R-:W-:Y:S02]  /*0cb0*/  @P2 IMAD.WIDE R12, R17, 0x4, R12 ;  /* 0x00000004110c2825 */ /* 0x002fe400078e020c */
[----:B------:R-:W3:Y:S04]  /*0cc0*/  @P2 LDG.E R17, desc[UR10][R10.64+0x4] ;  /* 0x0000040a0a112981 */ /* 0x000ee8000c1e1900 */
[----:B------:R-:W3:Y:S01]  /*0cd0*/  @P2 LDG.E R13, desc[UR10][R12.64] ;  /* 0x0000000a0c0d2981 */ /* 0x000ee2000c1e1900 */
[----:B------:R-:W-:Y:S01]  /*0ce0*/  IADD3 R20, PT, PT, R20, 0x2, RZ ;  /* 0x0000000214147810 */ /* 0x000fe20007ffe0ff */
[----:B--2---:R-:W-:-:S04]  /*0cf0*/  @P1 FFMA R0, R15, R16, R0 ;  /* 0x000000100f001223 */ /* 0x004fc80000000000 */
[----:B---3--:R-:W-:-:S07]  /*0d00*/  @P2 FFMA R0, R13, R17, R0 ;  /* 0x000000110d002223 */ /* 0x008fce0000000000 */
.L_x_17:
[----:B------:R-:W-:Y:S05]  /*0d10*/  BRA.U !UP2, `(.L_x_15) ;  /* 0x000000010a407547 */ /* 0x000fea000b800000 */
[----:B------:R-:W-:Y:S01]  /*0d20*/  IADD3 R15, PT, PT, R7, R20, RZ ;  /* 0x00000014070f7210 */ /* 0x000fe20007ffe0ff */
[----:B------:R-:W-:Y:S03]  /*0d30*/  BSSY.RECONVERGENT B0, `(.L_x_15) ;  /* 0x000000e000007945 */ /* 0x000fe60003800200 */
[----:B------:R-:W-:-:S04]  /*0d40*/  ISETP.GE.AND P1, PT, R15, UR6, PT ;  /* 0x000000060f007c0c */ /* 0x000fc8000bf26270 */
[----:B------:R-:W-:-:S04]  /*0d50*/  ISETP.GT.AND P1, PT, R15, -0x1, !P1 ;  /* 0xffffffff0f00780c */ /* 0x000fc80004f24270 */
[----:B------:R-:W-:-:S13]  /*0d60*/  PLOP3.LUT P1, PT, P0, P1, PT, 0x80, 0x8 ;  /* 0x000000000008781c */ /* 0x000fda0000723070 */
[----:B------:R-:W-:Y:S05]  /*0d70*/  @!P1 BRA `(.L_x_18) ;  /* 0x0000000000249947 */ /* 0x000fea0003800000 */
[----:B------:R-:W0:Y:S01]  /*0d80*/  LDC.64 R12, c[0x0][0x380] ;  /* 0x0000e000ff0c7b82 */ /* 0x000e220000000a00 */
[----:B------:R-:W-:Y:S02]  /*0d90*/  IMAD R15, R15, UR6, R8 ;  /* 0x000000060f0f7c24 */ /* 0x000fe4000f8e0208 */
[----:B------:R-:W-:-:S05]  /*0da0*/  IMAD R9, R9, UR7, R20 ;  /* 0x0000000709097c24 */ /* 0x000fca000f8e0214 */
[----:B------:R-:W1:Y:S01]  /*0db0*/  LDC.64 R10, c[0x0][0x388] ;  /* 0x0000e200ff0a7b82 */ /* 0x000e620000000a00 */
[----:B0-----:R-:W-:-:S06]  /*0dc0*/  IMAD.WIDE R12, R15, 0x4, R12 ;  /* 0x000000040f0c7825 */ /* 0x001fcc00078e020c */
[----:B------:R-:W2:Y:S01]  /*0dd0*/  LDG.E R13, desc[UR10][R12.64] ;  /* 0x0000000a0c0d7981 */ /* 0x000ea2000c1e1900 */
[----:B-1----:R-:W-:-:S06]  /*0de0*/  IMAD.WIDE R10, R9, 0x4, R10 ;  /* 0x00000004090a7825 */ /* 0x002fcc00078e020a */
[----:B------:R-:W2:Y:S02]  /*0df0*/  LDG.E R10, desc[UR10][R10.64] ;  /* 0x0000000a0a0a7981 */ /* 0x000ea4000c1e1900 */
[----:B--2---:R-:W-:-:S07]  /*0e00*/  FFMA R0, R13, R10, R0 ;  /* 0x0000000a0d007223 */ /* 0x004fce0000000000 */
.L_x_18:
[----:B------:R-:W-:Y:S05]  /*0e10*/  BSYNC.RECONVERGENT B0 ;  /* 0x0000000000007941 */ /* 0x000fea0003800200 */
.L_x_15:
[----:B------:R-:W-:Y:S05]  /*0e20*/  @P6 BRA `(.L_x_19) ;  /* 0xfffffff000fc6947 */ /* 0x000fea000383ffff */
.L_x_12:
[----:B------:R-:W0:Y:S01]  /*0e30*/  LDC R5, c[0x0][0x3a0] ;  /* 0x0000e800ff057b82 */ /* 0x000e220000000800 */
[----:B------:R-:W-:-:S07]  /*0e40*/  UIMAD UR9, UR7, UR7, URZ ;  /* 0x00000007070972a4 */ /* 0x000fce000f8e02ff */
[----:B------:R-:W1:Y:S08]  /*0e50*/  LDC.64 R6, c[0x0][0x388] ;  /* 0x0000e200ff067b82 */ /* 0x000e700000000a00 */
[----:B------:R-:W2:Y:S01]  /*0e60*/  LDC.64 R8, c[0x0][0x390] ;  /* 0x0000e400ff087b82 */ /* 0x000ea20000000a00 */
[----:B0-----:R-:W-:-:S04]  /*0e70*/  IMAD R5, R5, UR9, R4 ;  /* 0x0000000905057c24 */ /* 0x001fc8000f8e0204 */
[----:B-1----:R-:W-:-:S06]  /*0e80*/  IMAD.WIDE R6, R5, 0x4, R6 ;  /* 0x0000000405067825 */ /* 0x002fcc00078e0206 */
[----:B------:R-:W3:Y:S01]  /*0e90*/  LDG.E R7, desc[UR10][R6.64] ;  /* 0x0000000a06077981 */ /* 0x000ee2000c1e1900 */
[----:B------:R-:W-:-:S04]  /*0ea0*/  IMAD R3, R4, UR6, R3 ;  /* 0x0000000604037c24 */ /* 0x000fc8000f8e0203 */
[----:B------:R-:W-:-:S04]  /*0eb0*/  IMAD R3, R3, UR6, R2 ;  /* 0x0000000603037c24 */ /* 0x000fc8000f8e0202 */
[----:B--2---:R-:W-:-:S04]  /*0ec0*/  IMAD.WIDE R2, R3, 0x4, R8 ;  /* 0x0000000403027825 */ /* 0x004fc800078e0208 */
[----:B---3--:R-:W-:-:S05]  /*0ed0*/  FADD R5, R7, R0 ;  /* 0x0000000007057221 */ /* 0x008fca0000000000 */
[----:B------:R-:W-:Y:S01]  /*0ee0*/  STG.E desc[UR10][R2.64], R5 ;  /* 0x0000000502007986 */ /* 0x000fe2000c10190a */
[----:B------:R-:W-:Y:S05]  /*0ef0*/  EXIT ;  /* 0x000000000000794d */ /* 0x000fea0003800000 */
.L_x_20:
        /* <DEDUP_REMOVED lines=16> */
.L_x_45:


//--------------------- .text._Z5fConvPKfS0_Pfii  --------------------------
	.section	.text._Z5fConvPKfS0_Pfii,"ax",@progbits
	.align	128
        .global         _Z5fConvPKfS0_Pfii
        .type           _Z5fConvPKfS0_Pfii,@function
        .size           _Z5fConvPKfS0_Pfii,(.L_x_46 - _Z5fConvPKfS0_Pfii)
        .other          _Z5fConvPKfS0_Pfii,@"STO_CUDA_ENTRY STV_DEFAULT"
_Z5fConvPKfS0_Pfii:
.text._Z5fConvPKfS0_Pfii:
        /* <DEDUP_REMOVED lines=8> */
[----:B------:R-:W0:Y:S01]  /*0080*/  LDC R7, c[0x0][0x398] ;  /* 0x0000e600ff077b82 */ /* 0x000e220000000800 */
[----:B------:R-:W1:Y:S01]  /*0090*/  LDCU.64 UR12, c[0x0][0x358] ;  /* 0x00006b00ff0c77ac */ /* 0x000e620008000a00 */
[----:B------:R-:W-:Y:S01]  /*00a0*/  HFMA2 R11, -RZ, RZ, 0, 0 ;  /* 0x00000000ff0b7431 */ /* 0x000fe200000001ff */
[----:B0-----:R-:W-:-:S13]  /*00b0*/  ISETP.GE.AND P0, PT, R7, 0x1, PT ;  /* 0x000000010700780c */ /* 0x001fda0003f06270 */
[----:B-1----:R-:W-:Y:S05]  /*00c0*/  @!P0 BRA `(.L_x_21) ;  /* 0x00000008005c8947 */ /* 0x002fea0003800000 */
[C---:B------:R-:W-:Y:S01]  /*00d0*/  ISETP.GE.U32.AND P1, PT, R7.reuse, 0x10, PT ;  /* 0x000000100700780c */ /* 0x040fe20003f26070 */
[----:B------:R-:W-:Y:S01]  /*00e0*/  IMAD R8, R0, R7, RZ ;  /* 0x0000000700087224 */ /* 0x000fe200078e02ff */
[----:B------:R-:W-:Y:S02]  /*00f0*/  LOP3.LUT R23, R7, 0xf, RZ, 0xc0, !PT ;  /* 0x0000000f07177812 */ /* 0x000fe400078ec0ff */
[----:B------:R-:W-:Y:S02]  /*0100*/  MOV R11, RZ ;  /* 0x000000ff000b7202 */ /* 0x000fe40000000f00 */
[----:B------:R-:W-:Y:S02]  /*0110*/  ISETP.NE.AND P0, PT, R23, RZ, PT ;  /* 0x000000ff1700720c */ /* 0x000fe40003f05270 */
[----:B------:R-:W-:-:S05]  /*0120*/  MOV R9, RZ ;  /* 0x000000ff00097202 */ /* 0x000fca0000000f00 */
[----:B------:R-:W-:Y:S06]  /*0130*/  @!P1 BRA `(.L_x_22) ;  /* 0x0000000400109947 */ /* 0x000fec0003800000 */
[----:B------:R-:W0:Y:S01]  /*0140*/  LDCU.128 UR8, c[0x0][0x380] ;  /* 0x00007000ff0877ac */ /* 0x000e220008000c00 */
[----:B------:R-:W-:Y:S02]  /*0150*/  LOP3.LUT R9, R7, 0x7ffffff0, RZ, 0xc0, !PT ;  /* 0x7ffffff007097812 */ /* 0x000fe400078ec0ff */
[----:B------:R-:W-:Y:S02]  /*0160*/  MOV R11, RZ ;  /* 0x000000ff000b7202 */ /* 0x000fe40000000f00 */
[----:B------:R-:W-:Y:S02]  /*0170*/  MOV R6, R8 ;  /* 0x0000000800067202 */ /* 0x000fe40000000f00 */
[----:B------:R-:W-:Y:S01]  /*0180*/  IADD3 R10, PT, PT, -R9, RZ, RZ ;  /* 0x000000ff090a7210 */ /* 0x000fe20007ffe1ff */
[----:B0-----:R-:W-:Y:S02]  /*0190*/  UIADD3 UR6, UP0, UPT, UR8, 0x20, URZ ;  /* 0x0000002008067890 */ /* 0x001fe4000ff1e0ff */
[----:B------:R-:W-:-:S02]  /*01a0*/  UIADD3 UR4, UP1, UPT, UR10, 0x20, URZ ;  /* 0x000000200a047890 */ /* 0x000fc4000ff3e0ff */
[----:B------:R-:W-:Y:S02]  /*01b0*/  UIADD3.X UR7, UPT, UPT, URZ, UR9, URZ, UP0, !UPT ;  /* 0x00000009ff077290 */ /* 0x000fe400087fe4ff */
[----:B------:R-:W-:Y:S01]  /*01c0*/  MOV R2, UR6 ;  /* 0x0000000600027c02 */ /* 0x000fe20008000f00 */
[----:B------:R-:W-:-:S03]  /*01d0*/  UIADD3.X UR5, UPT, UPT, URZ, UR11, URZ, UP1, !UPT ;  /* 0x0000000bff057290 */ /* 0x000fc60008ffe4ff */
[----:B------:R-:W-:-:S09]  /*01e0*/  MOV R3, UR7 ;  /* 0x0000000700037c02 */ /* 0x000fd20008000f00 */
.L_x_23:
[----:B------:R-:W-:Y:S01]  /*01f0*/  MOV R4, UR4 ;  /* 0x0000000400047c02 */ /* 0x000fe20008000f00 */
[----:B------:R-:W2:Y:S01]  /*0200*/  LDG.E R12, desc[UR12][R2.64+-0x20] ;  /* 0xffffe00c020c7981 */ /* 0x000ea2000c1e1900 */
[----:B------:R-:W-:-:S03]  /*0210*/  MOV R5, UR5 ;  /* 0x0000000500057c02 */ /* 0x000fc60008000f00 */
[----:B------:R-:W3:Y:S01]  /*0220*/  LDG.E R25, desc[UR12][R2.64+-0x1c] ;  /* 0xffffe40c02197981 */ /* 0x000ee2000c1e1900 */
[----:B------:R-:W-:-:S03]  /*0230*/  IMAD.WIDE R4, R6, 0x4, R4 ;  /* 0x0000000406047825 */ /* 0x000fc600078e0204 */
[----:B------:R-:W4:Y:S04]  /*0240*/  LDG.E R17, desc[UR12][R2.64+-0x18] ;  /* 0xffffe80c02117981 */ /* 0x000f28000c1e1900 */
[----:B------:R-:W2:Y:S04]  /*0250*/  LDG.E R13, desc[UR12][R4.64+-0x20] ;  /* 0xffffe00c040d7981 */ /* 0x000ea8000c1e1900 */
[----:B------:R-:W3:Y:S04]  /*0260*/  LDG.E R26, desc[UR12][R4.64+-0x1c] ;  /* 0xffffe40c041a7981 */ /* 0x000ee8000c1e1900 */
[----:B------:R-:W4:Y:S04]  /*0270*/  LDG.E R18, desc[UR12][R4.64+-0x18] ;  /* 0xffffe80c04127981 */ /* 0x000f28000c1e1900 */
[----:B------:R-:W5:Y:S04]  /*0280*/  LDG.E R19, desc[UR12][R2.64+-0x14] ;  /* 0xffffec0c02137981 */ /* 0x000f68000c1e1900 */
[----:B------:R-:W5:Y:S04]  /*0290*/  LDG.E R20, desc[UR12][R4.64+-0x14] ;  /* 0xffffec0c04147981 */ /* 0x000f68000c1e1900 */
[----:B------:R-:W5:Y:S04]  /*02a0*/  LDG.E R21, desc[UR12][R2.64+-0x10] ;  /* 0xfffff00c02157981 */ /* 0x000f68000c1e1900 */
[----:B------:R-:W5:Y:S04]  /*02b0*/  LDG.E R22, desc[UR12][R4.64+-0x10] ;  /* 0xfffff00c04167981 */ /* 0x000f68000c1e1900 */
[----:B------:R-:W5:Y:S04]  /*02c0*/  LDG.E R15, desc[UR12][R2.64+-0xc] ;  /* 0xfffff40c020f7981 */ /* 0x000f68000c1e1900 */
[----:B------:R-:W5:Y:S04]  /*02d0*/  LDG.E R16, desc[UR12][R4.64+-0xc] ;  /* 0xfffff40c04107981 */ /* 0x000f68000c1e1900 */
[----:B------:R-:W5:Y:S04]  /*02e0*/  LDG.E R14, desc[UR12][R4.64+-0x4] ;  /* 0xfffffc0c040e7981 */ /* 0x000f68000c1e1900 */
[----:B------:R-:W5:Y:S01]  /*02f0*/  LDG.E R27, desc[UR12][R4.64+0x1c] ;  /* 0x00001c0c041b7981 */ /* 0x000f62000c1e1900 */
[----:B--2---:R-:W-:-:S03]  /*0300*/  FFMA R24, R12, R13, R11 ;  /* 0x0000000d0c187223 */ /* 0x004fc6000000000b */
[----:B------:R-:W2:Y:S04]  /*0310*/  LDG.E R11, desc[UR12][R2.64+-0x8] ;  /* 0xfffff80c020b7981 */ /* 0x000ea8000c1e1900 */
[----:B------:R-:W2:Y:S04]  /*0320*/  LDG.E R12, desc[UR12][R4.64+-0x8] ;  /* 0xfffff80c040c7981 */ /* 0x000ea8000c1e1900 */
[----:B------:R-:W2:Y:S01]  /*0330*/  LDG.E R13, desc[UR12][R2.64+-0x4] ;  /* 0xfffffc0c020d7981 */ /* 0x000ea2000c1e1900 */
[----:B---3--:R-:W-:-:S03]  /*0340*/  FFMA R24, R25, R26, R24 ;  /* 0x0000001a19187223 */ /* 0x008fc60000000018 */
[----:B------:R-:W3:Y:S01]  /*0350*/  LDG.E R25, desc[UR12][R4.64+0x14] ;  /* 0x0000140c04197981 */ /* 0x000ee2000c1e1900 */
[----:B----4-:R-:W-:-:S03]  /*0360*/  FFMA R24, R17, R18, R24 ;  /* 0x0000001211187223 */ /* 0x010fc60000000018 */
[----:B------:R-:W4:Y:S01]  /*0370*/  LDG.E R18, desc[UR12][R2.64] ;  /* 0x0000000c02127981 */ /* 0x000f22000c1e1900 */
[----:B-----5:R-:W-:-:S03]  /*0380*/  FFMA R24, R19, R20, R24 ;  /* 0x0000001413187223 */ /* 0x020fc60000000018 */
[----:B------:R-:W4:Y:S01]  /*0390*/  LDG.E R17, desc[UR12][R4.64] ;  /* 0x0000000c04117981 */ /* 0x000f22000c1e1900 */
[----:B------:R-:W-:-:S03]  /*03a0*/  FFMA R24, R21, R22, R24 ;  /* 0x0000001615187223 */ /* 0x000fc60000000018 */
[----:B------:R-:W5:Y:S04]  /*03b0*/  LDG.E R19, desc[UR12][R2.64+0x4] ;  /* 0x0000040c02137981 */ /* 0x000f68000c1e1900 */
[----:B------:R-:W5:Y:S01]  /*03c0*/  LDG.E R20, desc[UR12][R4.64+0x4] ;  /* 0x0000040c04147981 */ /* 0x000f62000c1e1900 */
[----:B------:R-:W-:-:S03]  /*03d0*/  FFMA R24, R15, R16, R24 ;  /* 0x000000100f187223 */ /* 0x000fc60000000018 */
[----:B------:R-:W3:Y:S04]  /*03e0*/  LDG.E R21, desc[UR12][R2.64+0x8] ;  /* 0x0000080c02157981 */ /* 0x000ee8000c1e1900 */
[----:B------:R-:W3:Y:S04]  /*03f0*/  LDG.E R22, desc[UR12][R4.64+0x8] ;  /* 0x0000080c04167981 */ /* 0x000ee8000c1e1900 */
[----:B------:R-:W3:Y:S04]  /*0400*/  LDG.E R15, desc[UR12][R2.64+0xc] ;  /* 0x00000c0c020f7981 */ /* 0x000ee8000c1e1900 */
[----:B------:R-:W3:Y:S04]  /*0410*/  LDG.E R16, desc[UR12][R4.64+0xc] ;  /* 0x00000c0c04107981 */ /* 0x000ee8000c1e1900 */
[----:B------:R-:W3:Y:S01]  /*0420*/  LDG.E R26, desc[UR12][R2.64+0x1c] ;  /* 0x00001c0c021a7981 */ /* 0x000ee2000c1e1900 */
[----:B--2---:R-:W-:-:S03]  /*0430*/  FFMA R24, R11, R12, R24 ;  /* 0x0000000c0b187223 */ /* 0x004fc60000000018 */
[----:B------:R-:W2:Y:S04]  /*0440*/  LDG.E R11, desc[UR12][R2.64+0x10] ;  /* 0x0000100c020b7981 */ /* 0x000ea8000c1e1900 */
[----:B------:R-:W2:Y:S01]  /*0450*/  LDG.E R12, desc[UR12][R4.64+0x10] ;  /* 0x0000100c040c7981 */ /* 0x000ea2000c1e1900 */
[----:B------:R-:W-:-:S03]  /*0460*/  FFMA R29, R13, R14, R24 ;  /* 0x0000000e0d1d7223 */ /* 0x000fc60000000018 */
[----:B------:R-:W2:Y:S04]  /*0470*/  LDG.E R24, desc[UR12][R2.64+0x14] ;  /* 0x0000140c02187981 */ /* 0x000ea8000c1e1900 */
[----:B------:R0:W2:Y:S04]  /*0480*/  LDG.E R14, desc[UR12][R2.64+0x18] ;  /* 0x0000180c020e7981 */ /* 0x0000a8000c1e1900 */
[----:B------:R-:W2:Y:S01]  /*0490*/  LDG.E R13, desc[UR12][R4.64+0x18] ;  /* 0x0000180c040d7981 */ /* 0x000ea2000c1e1900 */
[----:B----4-:R-:W-:-:S04]  /*04a0*/  FFMA R18, R18, R17, R29 ;  /* 0x0000001112127223 */ /* 0x010fc8000000001d */
[----:B-----5:R-:W-:Y:S01]  /*04b0*/  FFMA R18, R19, R20, R18 ;  /* 0x0000001413127223 */ /* 0x020fe20000000012 */
[----:B------:R-:W-:-:S03]  /*04c0*/  IADD3 R10, PT, PT, R10, 0x10, RZ ;  /* 0x000000100a0a7810 */ /* 0x000fc60007ffe0ff */
[----:B---3--:R-:W-:Y:S01]  /*04d0*/  FFMA R18, R21, R22, R18 ;  /* 0x0000001615127223 */ /* 0x008fe20000000012 */
[----:B------:R-:W-:-:S03]  /*04e0*/  ISETP.NE.AND P1, PT, R10, RZ, PT ;  /* 0x000000ff0a00720c */ /* 0x000fc60003f25270 */
[----:B------:R-:W-:Y:S01]  /*04f0*/  FFMA R16, R15, R16, R18 ;  /* 0x000000100f107223 */ /* 0x000fe20000000012 */
[----:B0-----:R-:W-:Y:S02]  /*0500*/  IADD3 R2, P2, PT, R2, 0x40, RZ ;  /* 0x0000004002027810 */ /* 0x001fe40007f5e0ff */
[----:B------:R-:W-:Y:S02]  /*0510*/  IADD3 R6, PT, PT, R6, 0x10, RZ ;  /* 0x0000001006067810 */ /* 0x000fe40007ffe0ff */
[----:B------:R-:W-:Y:S01]  /*0520*/  IADD3.X R3, PT, PT, RZ, R3, RZ, P2, !PT ;  /* 0x00000003ff037210 */ /* 0x000fe200017fe4ff */
[----:B--2---:R-:W-:-:S04]  /*0530*/  FFMA R11, R11, R12, R16 ;  /* 0x0000000c0b0b7223 */ /* 0x004fc80000000010 */
[----:B------:R-:W-:-:S04]  /*0540*/  FFMA R11, R24, R25, R11 ;  /* 0x00000019180b7223 */ /* 0x000fc8000000000b */
[----:B------:R-:W-:-:S04]  /*0550*/  FFMA R11, R14, R13, R11 ;  /* 0x0000000d0e0b7223 */ /* 0x000fc8000000000b */
[----:B------:R-:W-:Y:S01]  /*0560*/  FFMA R11, R26, R27, R11 ;  /* 0x0000001b1a0b7223 */ /* 0x000fe2000000000b */
[----:B------:R-:W-:Y:S06]  /*0570*/  @P1 BRA `(.L_x_23) ;  /* 0xfffffffc001c1947 */ /* 0x000fec000383ffff */
.L_x_22:
[----:B------:R-:W-:Y:S05]  /*0580*/  @!P0 BRA `(.L_x_21) ;  /* 0x00000004002c8947 */ /* 0x000fea0003800000 */
[----:B------:R-:W-:Y:S02]  /*0590*/  ISETP.GE.U32.AND P0, PT, R23, 0x8, PT ;  /* 0x000000081700780c */ /* 0x000fe40003f06070 */
[----:B------:R-:W-:-:S04]  /*05a0*/  LOP3.LUT R21, R7, 0x7, RZ, 0xc0, !PT ;  /* 0x0000000707157812 */ /* 0x000fc800078ec0ff */
[----:B------:R-:W-:-:S07]  /*05b0*/  ISETP.NE.AND P1, PT, R21, RZ, PT ;  /* 0x000000ff1500720c */ /* 0x000fce0003f25270 */
[----:B------:R-:W-:Y:S06]  /*05c0*/  @!P0 BRA `(.L_x_24) ;  /* 0x0000000000788947 */ /* 0x000fec0003800000 */
[----:B------:R-:W0:Y:S01]  /*05d0*/  LDC.64 R4, c[0x0][0x388] ;  /* 0x0000e200ff047b82 */ /* 0x000e220000000a00 */
[----:B------:R-:W-:-:S07]  /*05e0*/  IADD3 R13, PT, PT, R8, R9, RZ ;  /* 0x00000009080d7210 */ /* 0x000fce0007ffe0ff */
[----:B------:R-:W1:Y:S01]  /*05f0*/  LDC.64 R2, c[0x0][0x380] ;  /* 0x0000e000ff027b82 */ /* 0x000e620000000a00 */
[----:B0-----:R-:W-:-:S05]  /*0600*/  IMAD.WIDE R4, R13, 0x4, R4 ;  /* 0x000000040d047825 */ /* 0x001fca00078e0204 */
[----:B------:R-:W2:Y:S01]  /*0610*/  LDG.E R18, desc[UR12][R4.64] ;  /* 0x0000000c04127981 */ /* 0x000ea2000c1e1900 */
[----:B-1----:R-:W-:-:S03]  /*0620*/  IMAD.WIDE.U32 R2, R9, 0x4, R2 ;  /* 0x0000000409027825 */ /* 0x002fc600078e0002 */
[----:B------:R-:W3:Y:S04]  /*0630*/  LDG.E R20, desc[UR12][R4.64+0x4] ;  /* 0x0000040c04147981 */ /* 0x000ee8000c1e1900 */
[----:B------:R-:W2:Y:S04]  /*0640*/  LDG.E R16, desc[UR12][R2.64] ;  /* 0x0000000c02107981 */ /* 0x000ea8000c1e1900 */
[----:B------:R-:W3:Y:S04]  /*0650*/  LDG.E R19, desc[UR12][R2.64+0x4] ;  /* 0x0000040c02137981 */ /* 0x000ee8000c1e1900 */
[----:B------:R-:W4:Y:S04]  /*0660*/  LDG.E R22, desc[UR12][R4.64+0x8] ;  /* 0x0000080c04167981 */ /* 0x000f28000c1e1900 */
        /* <DEDUP_REMOVED lines=11> */
[----:B------:R-:W-:Y:S01]  /*0720*/  IADD3 R9, PT, PT, R9, 0x8, RZ ;  /* 0x0000000809097810 */ /* 0x000fe20007ffe0ff */
[----:B--2---:R-:W-:-:S04]  /*0730*/  FFMA R16, R16, R18, R11 ;  /* 0x0000001210107223 */ /* 0x004fc8000000000b */
[----:B---3--:R-:W-:-:S04]  /*0740*/  FFMA R16, R19, R20, R16 ;  /* 0x0000001413107223 */ /* 0x008fc80000000010 */
[----:B----4-:R-:W-:-:S04]  /*0750*/  FFMA R16, R23, R22, R16 ;  /* 0x0000001617107223 */ /* 0x010fc80000000010 */
[----:B-----5:R-:W-:-:S04]  /*0760*/  FFMA R25, R25, R24, R16 ;  /* 0x0000001819197223 */ /* 0x020fc80000000010 */
[----:B------:R-:W-:-:S04]  /*0770*/  FFMA R17, R14, R17, R25 ;  /* 0x000000110e117223 */ /* 0x000fc80000000019 */
[----:B------:R-:W-:-:S04]  /*0780*/  FFMA R15, R10, R15, R17 ;  /* 0x0000000f0a0f7223 */ /* 0x000fc80000000011 */
[----:B------:R-:W-:-:S04]  /*0790*/  FFMA R13, R6, R13, R15 ;  /* 0x0000000d060d7223 */ /* 0x000fc8000000000f */
[----:B------:R-:W-:-:S07]  /*07a0*/  FFMA R11, R26, R12, R13 ;  /* 0x0000000c1a0b7223 */ /* 0x000fce000000000d */
.L_x_24:
        /* <DEDUP_REMOVED lines=17> */
[----:B------:R-:W5:Y:S01]  /*08c0*/  LDG.E R18, desc[UR12][R12.64+0xc] ;  /* 0x00000c0c0c127981 */ /* 0x000f62000c1e1900 */
[----:B------:R-:W-:Y:S01]  /*08d0*/  IADD3 R9, PT, PT, R9, 0x4, RZ ;  /* 0x0000000409097810 */ /* 0x000fe20007ffe0ff */
[----:B--2---:R-:W-:-:S04]  /*08e0*/  FFMA R5, R6, R5, R11 ;  /* 0x0000000506057223 */ /* 0x004fc8000000000b */
[----:B---3--:R-:W-:-:S04]  /*08f0*/  FFMA R5, R10, R14, R5 ;  /* 0x0000000e0a057223 */ /* 0x008fc80000000005 */
[----:B----4-:R-:W-:-:S04]  /*0900*/  FFMA R5, R16, R15, R5 ;  /* 0x0000000f10057223 */ /* 0x010fc80000000005 */
[----:B-----5:R-:W-:-:S07]  /*0910*/  FFMA R11, R18, R17, R5 ;  /* 0x00000011120b7223 */ /* 0x020fce0000000005 */
.L_x_25:
[----:B------:R-:W-:Y:S05]  /*0920*/  @!P1 BRA `(.L_x_21) ;  /* 0x0000000000449947 */ /* 0x000fea0003800000 */
[----:B------:R-:W0:Y:S01]  /*0930*/  LDC.64 R12, c[0x0][0x380] ;  /* 0x0000e000ff0c7b82 */ /* 0x000e220000000a00 */
[----:B------:R-:W-:Y:S02]  /*0940*/  IADD3 R15, PT, PT, R8, R9, RZ ;  /* 0x00000009080f7210 */ /* 0x000fe40007ffe0ff */
[----:B------:R-:W-:-:S05]  /*0950*/  IADD3 R6, PT, PT, -R4, RZ, RZ ;  /* 0x000000ff04067210 */ /* 0x000fca0007ffe1ff */
[----:B------:R-:W1:Y:S01]  /*0960*/  LDC.64 R2, c[0x0][0x388] ;  /* 0x0000e200ff027b82 */ /* 0x000e620000000a00 */
[----:B0-----:R-:W-:-:S07]  /*0970*/  IMAD.WIDE.U32 R12, R9, 0x4, R12 ;  /* 0x00000004090c7825 */ /* 0x001fce00078e000c */
.L_x_26:
[----:B-1----:R-:W-:Y:S01]  /*0980*/  IMAD.WIDE R4, R15, 0x4, R2 ;  /* 0x000000040f047825 */ /* 0x002fe200078e0202 */
[----:B------:R-:W-:Y:S02]  /*0990*/  MOV R8, R12 ;  /* 0x0000000c00087202 */ /* 0x000fe40000000f00 */
[----:B------:R-:W-:-:S03]  /*09a0*/  MOV R9, R13 ;  /* 0x0000000d00097202 */ /* 0x000fc60000000f00 */
[----:B------:R-:W2:Y:S04]  /*09b0*/  LDG.E R4, desc[UR12][R4.64] ;  /* 0x0000000c04047981 */ /* 0x000ea8000c1e1900 */
[----:B------:R-:W2:Y:S01]  /*09c0*/  LDG.E R8, desc[UR12][R8.64] ;  /* 0x0000000c08087981 */ /* 0x000ea2000c1e1900 */
[----:B------:R-:W-:Y:S02]  /*09d0*/  IADD3 R6, PT, PT, R6, 0x1, RZ ;  /* 0x0000000106067810 */ /* 0x000fe40007ffe0ff */
[----:B------:R-:W-:Y:S02]  /*09e0*/  IADD3 R12, P1, PT, R12, 0x4, RZ ;  /* 0x000000040c0c7810 */ /* 0x000fe40007f3e0ff */
[----:B------:R-:W-:Y:S02]  /*09f0*/  ISETP.NE.AND P0, PT, R6, RZ, PT ;  /* 0x000000ff0600720c */ /* 0x000fe40003f05270 */
[----:B------:R-:W-:-:S02]  /*0a00*/  IADD3 R15, PT, PT, R15, 0x1, RZ ;  /* 0x000000010f0f7810 */ /* 0x000fc40007ffe0ff */
[----:B------:R-:W-:Y:S01]  /*0a10*/  IADD3.X R13, PT, PT, RZ, R13, RZ, P1, !PT ;  /* 0x0000000dff0d7210 */ /* 0x000fe20000ffe4ff */
[----:B--2---:R-:W-:-:S08]  /*0a20*/  FFMA R11, R8, R4, R11 ;  /* 0x00000004080b7223 */ /* 0x004fd0000000000b */
[----:B------:R-:W-:Y:S05]  /*0a30*/  @P0 BRA `(.L_x_26) ;  /* 0xfffffffc00d00947 */ /* 0x000fea000383ffff */
.L_x_21:
[----:B------:R-:W0:Y:S01]  /*0a40*/  LDC.64 R2, c[0x0][0x388] ;  /* 0x0000e200ff027b82 */ /* 0x000e220000000a00 */
[----:B------:R-:W-:-:S07]  /*0a50*/  IMAD R7, R7, UR14, R0 ;  /* 0x0000000e07077c24 */ /* 0x000fce000f8e0200 */
[----:B------:R-:W1:Y:S01]  /*0a60*/  LDC.64 R4, c[0x0][0x390] ;  /* 0x0000e400ff047b82 */ /* 0x000e620000000a00 */
[----:B0-----:R-:W-:-:S06]  /*0a70*/  IMAD.WIDE R2, R7, 0x4, R2 ;  /* 0x0000000407027825 */ /* 0x001fcc00078e0202 */
[----:B------:R-:W2:Y:S01]  /*0a80*/  LDG.E R2, desc[UR12][R2.64] ;  /* 0x0000000c02027981 */ /* 0x000ea2000c1e1900 */
[----:B-1----:R-:W-:-:S04]  /*0a90*/  IMAD.WIDE R4, R0, 0x4, R4 ;  /* 0x0000000400047825 */ /* 0x002fc800078e0204 */
[----:B--2---:R-:W-:-:S05]  /*0aa0*/  FADD R11, R2, R11 ;  /* 0x0000000b020b7221 */ /* 0x004fca0000000000 */
[----:B------:R-:W-:Y:S01]  /*0ab0*/  STG.E desc[UR12][R4.64], R11 ;  /* 0x0000000b04007986 */ /* 0x000fe2000c10190c */
[----:B------:R-:W-:Y:S05]  /*0ac0*/  EXIT ;  /* 0x000000000000794d */ /* 0x000fea0003800000 */
.L_x_27:
        /* <DEDUP_REMOVED lines=11> */
.L_x_46:


//--------------------- .text._Z9fConvReluPKfS0_Pfii --------------------------
	.section	.text._Z9fConvReluPKfS0_Pfii,"ax",@progbits
	.align	128
        .global         _Z9fConvReluPKfS0_Pfii
        .type           _Z9fConvReluPKfS0_Pfii,@function
        .size           _Z9fConvReluPKfS0_Pfii,(.L_x_47 - _Z9fConvReluPKfS0_Pfii)
        .other          _Z9fConvReluPKfS0_Pfii,@"STO_CUDA_ENTRY STV_DEFAULT"
_Z9fConvReluPKfS0_Pfii:
.text._Z9fConvReluPKfS0_Pfii:
        /* <DEDUP_REMOVED lines=31> */
.L_x_30:
[----:B------:R-:W-:Y:S01]  /*01f0*/  MOV R5, UR5 ;  /* 0x0000000500057c02 */ /* 0x000fe20008000f00 */
[----:B------:R-:W-:Y:S01]  /*0200*/  IMAD.U32 R4, RZ, RZ, UR4 ;  /* 0x00000004ff047e24 */ /* 0x000fe2000f8e00ff */
[----:B------:R-:W2:Y:S03]  /*0210*/  LDG.E R12, desc[UR12][R2.64+-0x20] ;  /* 0xffffe00c020c7981 */ /* 0x000ea6000c1e1900 */
[----:B------:R-:W-:Y:S01]  /*0220*/  IMAD.WIDE R4, R6, 0x4, R4 ;  /* 0x0000000406047825 */ /* 0x000fe200078e0204 */
        /* <DEDUP_REMOVED lines=22> */
[----:B------:R-:W4:Y:S04]  /*0390*/  LDG.E R17, desc[UR12][R4.64] ;  /* 0x0000000c04117981 */ /* 0x000f28000c1e1900 */
[----:B------:R-:W5:Y:S01]  /*03a0*/  LDG.E R19, desc[UR12][R2.64+0x4] ;  /* 0x0000040c02137981 */ /* 0x000f62000c1e1900 */
[----:B------:R-:W-:-:S03]  /*03b0*/  FFMA R24, R21, R22, R24 ;  /* 0x0000001615187223 */ /* 0x000fc60000000018 */
[----:B------:R-:W5:Y:S04]  /*03c0*/  LDG.E R20, desc[UR12][R4.64+0x4] ;  /* 0x0000040c04147981 */ /* 0x000f68000c1e1900 */
[----:B------:R-:W3:Y:S01]  /*03d0*/  LDG.E R21, desc[UR12][R2.64+0x8] ;  /* 0x0000080c02157981 */ /* 0x000ee2000c1e1900 */
[----:B------:R-:W-:-:S03]  /*03e0*/  FFMA R24, R15, R16, R24 ;  /* 0x000000100f187223 */ /* 0x000fc60000000018 */
        /* <DEDUP_REMOVED lines=25> */
.L_x_29:
        /* <DEDUP_REMOVED lines=35> */
.L_x_31:
[----:B------:R-:W-:Y:S05]  /*07b0*/  @!P1 BRA `(.L_x_28) ;  /* 0x0000000000a09947 */ /* 0x000fea0003800000 */
[----:B------:R-:W-:Y:S02]  /*07c0*/  ISETP.GE.U32.AND P0, PT, R21, 0x4, PT ;  /* 0x000000041500780c */ /* 0x000fe40003f06070 */
[----:B------:R-:W-:-:S04]  /*07d0*/  LOP3.LUT R4, R7, 0x3, RZ, 0xc0, !PT ;  /* 0x0000000307047812 */ /* 0x000fc800078ec0ff */
[----:B------:R-:W-:-:S07]  /*07e0*/  ISETP.NE.AND P1, PT, R4, RZ, PT ;  /* 0x000000ff0400720c */ /* 0x000fce0003f25270 */
[----:B------:R-:W-:Y:S06]  /*07f0*/  @!P0 BRA `(.L_x_32) ;  /* 0x0000000000488947 */ /* 0x000fec0003800000 */
[----:B------:R-:W0:Y:S01]  /*0800*/  LDC.64 R2, c[0x0][0x388] ;  /* 0x0000e200ff027b82 */ /* 0x000e220000000a00 */
[----:B------:R-:W-:-:S07]  /*0810*/  IMAD.IADD R5, R8, 0x1, R9 ;  /* 0x0000000108057824 */ /* 0x000fce00078e0209 */
        /* <DEDUP_REMOVED lines=16> */
.L_x_32:
[----:B------:R-:W-:Y:S05]  /*0920*/  @!P1 BRA `(.L_x_28) ;  /* 0x0000000000449947 */ /* 0x000fea0003800000 */
[----:B------:R-:W0:Y:S01]  /*0930*/  LDC.64 R12, c[0x0][0x380] ;  /* 0x0000e000ff0c7b82 */ /* 0x000e220000000a00 */
[----:B------:R-:W-:Y:S02]  /*0940*/  IADD3 R15, PT, PT, R8, R9, RZ ;  /* 0x00000009080f7210 */ /* 0x000fe40007ffe0ff */
[----:B------:R-:W-:-:S05]  /*0950*/  IADD3 R6, PT, PT, -R4, RZ, RZ ;  /* 0x000000ff04067210 */ /* 0x000fca0007ffe1ff */
[----:B------:R-:W1:Y:S01]  /*0960*/  LDC.64 R2, c[0x0][0x388] ;  /* 0x0000e200ff027b82 */ /* 0x000e620000000a00 */
[----:B0-----:R-:W-:-:S07]  /*0970*/  IMAD.WIDE.U32 R12, R9, 0x4, R12 ;  /* 0x00000004090c7825 */ /* 0x001fce00078e000c */
.L_x_33:
[----:B-1----:R-:W-:Y:S01]  /*0980*/  IMAD.WIDE R4, R15, 0x4, R2 ;  /* 0x000000040f047825 */ /* 0x002fe200078e0202 */
[----:B------:R-:W-:Y:S02]  /*0990*/  MOV R8, R12 ;  /* 0x0000000c00087202 */ /* 0x000fe40000000f00 */
[----:B------:R-:W-:-:S03]  /*09a0*/  MOV R9, R13 ;  /* 0x0000000d00097202 */ /* 0x000fc60000000f00 */
[----:B------:R-:W2:Y:S04]  /*09b0*/  LDG.E R4, desc[UR12][R4.64] ;  /* 0x0000000c04047981 */ /* 0x000ea8000c1e1900 */
[----:B------:R-:W2:Y:S01]  /*09c0*/  LDG.E R8, desc[UR12][R8.64] ;  /* 0x0000000c08087981 */ /* 0x000ea2000c1e1900 */
[----:B------:R-:W-:Y:S01]  /*09d0*/  IADD3 R6, PT, PT, R6, 0x1, RZ ;  /* 0x0000000106067810 */ /* 0x000fe20007ffe0ff */
[----:B------:R-:W-:Y:S01]  /*09e0*/  VIADD R15, R15, 0x1 ;  /* 0x000000010f0f7836 */ /* 0x000fe20000000000 */
[----:B------:R-:W-:Y:S02]  /*09f0*/  IADD3 R12, P1, PT, R12, 0x4, RZ ;  /* 0x000000040c0c7810 */ /* 0x000fe40007f3e0ff */
[----:B------:R-:W-:Y:S02]  /*0a00*/  ISETP.NE.AND P0, PT, R6, RZ, PT ;  /* 0x000000ff0600720c */ /* 0x000fe40003f05270 */
[----:B------:R-:W-:Y:S01]  /*0a10*/  IADD3.X R13, PT, PT, RZ, R13, RZ, P1, !PT ;  /* 0x0000000dff0d7210 */ /* 0x000fe20000ffe4ff */
[----:B--2---:R-:W-:-:S10]  /*0a20*/  FFMA R11, R8, R4, R11 ;  /* 0x00000004080b7223 */ /* 0x004fd4000000000b */
[----:B------:R-:W-:Y:S05]  /*0a30*/  @P0 BRA `(.L_x_33) ;  /* 0xfffffffc00d00947 */ /* 0x000fea000383ffff */
.L_x_28:
[----:B------:R-:W0:Y:S01]  /*0a40*/  LDC.64 R2, c[0x0][0x388] ;  /* 0x0000e200ff027b82 */ /* 0x000e220000000a00 */
[----:B------:R-:W-:-:S04]  /*0a50*/  IMAD R7, R7, UR14, R0 ;  /* 0x0000000e07077c24 */ /* 0x000fc8000f8e0200 */
[----:B0-----:R-:W-:Y:S01]  /*0a60*/  IMAD.WIDE R2, R7, 0x4, R2 ;  /* 0x0000000407027825 */ /* 0x001fe200078e0202 */
[----:B------:R-:W-:Y:S02]  /*0a70*/  MOV R8, RZ ;  /* 0x000000ff00087202 */ /* 0x000fe40000000f00 */
[----:B------:R-:W0:Y:S03]  /*0a80*/  LDC.64 R6, c[0x0][0x390] ;  /* 0x0000e400ff067b82 */ /* 0x000e260000000a00 */
[----:B------:R-:W2:Y:S02]  /*0a90*/  LDG.E R2, desc[UR12][R2.64] ;  /* 0x0000000c02027981 */ /* 0x000ea4000c1e1900 */
[----:B--2---:R-:W-:Y:S01]  /*0aa0*/  FADD R11, R2, R11 ;  /* 0x0000000b020b7221 */ /* 0x004fe20000000000 */
[----:B0-----:R-:W-:-:S03]  /*0ab0*/  IMAD.WIDE R2, R0, 0x4, R6 ;  /* 0x0000000400027825 */ /* 0x001fc600078e0206 */
[----:B------:R-:W0:Y:S02]  /*0ac0*/  F2F.F64.F32 R4, R11 ;  /* 0x0000000b00047310 */ /* 0x000e240000201800 */
[----:B0-----:R-:W-:Y:S01]  /*0ad0*/  DSETP.MAX.AND P0, P1, RZ, R4, PT ;  /* 0x00000004ff00722a */ /* 0x001fe2000390f000 */
[----:B------:R-:W-:Y:S02]  /*0ae0*/  MOV R13, R5 ;  /* 0x00000005000d7202 */ /* 0x000fe40000000f00 */
[----:B------:R-:W-:Y:S02]  /*0af0*/  MOV R9, R4 ;  /* 0x0000000400097202 */ /* 0x000fe40000000f00 */
[----:B------:R-:W-:Y:S02]  /*0b00*/  MOV R4, RZ ;  /* 0x000000ff00047202 */ /* 0x000fe40000000f00 */
[----:B------:R-:W-:Y:S02]  /*0b10*/  FSEL R15, R8, R13, P0 ;  /* 0x0000000d080f7208 */ /* 0x000fe40000000000 */
[----:B------:R-:W-:-:S05]  /*0b20*/  SEL R4, R4, R9, P0 ;  /* 0x0000000904047207 */ /* 0x000fca0000000000 */
[----:B------:R-:W-:-:S04]  /*0b30*/  @P1 LOP3.LUT R15, R13, 0x80000, RZ, 0xfc, !PT ;  /* 0x000800000d0f1812 */ /* 0x000fc800078efcff */
[----:B------:R-:W-:-:S06]  /*0b40*/  MOV R5, R15 ;  /* 0x0000000f00057202 */ /* 0x000fcc0000000f00 */
[----:B------:R-:W0:Y:S02]  /*0b50*/  F2F.F32.F64 R5, R4 ;  /* 0x0000000400057310 */ /* 0x000e240000301000 */
[----:B0-----:R-:W-:Y:S01]  /*0b60*/  STG.E desc[UR12][R2.64], R5 ;  /* 0x0000000502007986 */ /* 0x001fe2000c10190c */
[----:B------:R-:W-:Y:S05]  /*0b70*/  EXIT ;  /* 0x000000000000794d */ /* 0x000fea0003800000 */
.L_x_34:
        /* <DEDUP_REMOVED lines=16> */
.L_x_47:


//--------------------- .text._Z4convPKfS0_Pfiii  --------------------------
	.section	.text._Z4convPKfS0_Pfiii,"ax",@progbits
	.align	128
        .global         _Z4convPKfS0_Pfiii
        .type           _Z4convPKfS0_Pfiii,@function
        .size           _Z4convPKfS0_Pfiii,(.L_x_48 - _Z4convPKfS0_Pfiii)
        .other          _Z4convPKfS0_Pfiii,@"STO_CUDA_ENTRY STV_DEFAULT"
_Z4convPKfS0_Pfiii:
.text._Z4convPKfS0_Pfiii:
[----:B------:R-:W-:Y:S01]  /*0000*/  LDC R1, c[0x0][0x37c] ;  /* 0x0000df00ff017b82 */ /* 0x000fe20000000800 */
[----:B------:R-:W0:Y:S07]  /*0010*/  S2R R3, SR_TID.X ;  /* 0x0000000000037919 */ /* 0x000e2e0000002100 */
[----:B------:R-:W0:Y:S01]  /*0020*/  S2UR UR4, SR_CTAID.X ;  /* 0x00000000000479c3 */ /* 0x000e220000002500 */
[----:B------:R-:W1:Y:S01]  /*0030*/  LDCU.64 UR8, c[0x0][0x398] ;  /* 0x00007300ff0877ac */ /* 0x000e620008000a00 */
[----:B------:R-:W2:Y:S01]  /*0040*/  S2R R5, SR_TID.Y ;  /* 0x0000000000057919 */ /* 0x000ea20000002200 */
[----:B------:R-:W3:Y:S01]  /*0050*/  LDCU UR7, c[0x0][0x3a0] ;  /* 0x00007400ff0777ac */ /* 0x000ee20008000800 */
[----:B------:R-:W4:Y:S04]  /*0060*/  S2R R9, SR_TID.Z ;  /* 0x0000000000097919 */ /* 0x000f280000002300 */
[----:B------:R-:W0:Y:S08]  /*0070*/  LDC R0, c[0x0][0x360] ;  /* 0x0000d800ff007b82 */ /* 0x000e300000000800 */
[----:B------:R-:W2:Y:S08]  /*0080*/  S2UR UR5, SR_CTAID.Y ;  /* 0x00000000000579c3 */ /* 0x000eb00000002600 */
[----:B------:R-:W2:Y:S08]  /*0090*/  LDC R2, c[0x0][0x364] ;  /* 0x0000d900ff027b82 */ /* 0x000eb00000000800 */
[----:B------:R-:W4:Y:S01]  /*00a0*/  S2UR UR6, SR_CTAID.Z ;  /* 0x00000000000679c3 */ /* 0x000f220000002700 */
[----:B0-----:R-:W-:-:S07]  /*00b0*/  IMAD R0, R0, UR4, R3 ;  /* 0x0000000400007c24 */ /* 0x001fce000f8e0203 */
[----:B------:R-:W4:Y:S01]  /*00c0*/  LDC R6, c[0x0][0x368] ;  /* 0x0000da00ff067b82 */ /* 0x000f220000000800 */
[----:B--2---:R-:W-:Y:S01]  /*00d0*/  IMAD R3, R2, UR5, R5 ;  /* 0x0000000502037c24 */ /* 0x004fe2000f8e0205 */
[----:B-1----:R-:W-:-:S04]  /*00e0*/  MOV R2, UR9 ;  /* 0x0000000900027c02 */ /* 0x002fc80008000f00 */
[----:B------:R-:W-:Y:S02]  /*00f0*/  IADD3 R4, PT, PT, -R2, UR8, RZ ;  /* 0x0000000802047c10 */ /* 0x000fe4000fffe1ff */
[----:B------:R-:W-:-:S04]  /*0100*/  VIMNMX R7, PT, PT, R0, R3, !PT ;  /* 0x0000000300077248 */ /* 0x000fc80007fe0100 */
[----:B------:R-:W-:Y:S01]  /*0110*/  ISETP.GT.AND P0, PT, R7, R4, PT ;  /* 0x000000040700720c */ /* 0x000fe20003f04270 */
[----:B----4-:R-:W-:-:S05]  /*0120*/  IMAD R5, R6, UR6, R9 ;  /* 0x0000000606057c24 */ /* 0x010fca000f8e0209 */
[----:B---3--:R-:W-:-:S13]  /*0130*/  ISETP.GE.OR P0, PT, R5, UR7, P0 ;  /* 0x0000000705007c0c */ /* 0x008fda0008706670 */
[----:B------:R-:W-:Y:S05]  /*0140*/  @P0 EXIT ;  /* 0x000000000000094d */ /* 0x000fea0003800000 */
[----:B------:R-:W-:Y:S01]  /*0150*/  ISETP.GE.AND P0, PT, R2, 0x1, PT ;  /* 0x000000010200780c */ /* 0x000fe20003f06270 */
[----:B------:R-:W0:Y:S01]  /*0160*/  LDCU.64 UR6, c[0x0][0x358] ;  /* 0x00006b00ff0677ac */ /* 0x000e220008000a00 */
[----:B------:R-:W-:-:S11]  /*0170*/  HFMA2 R16, -RZ, RZ, 0, 0 ;  /* 0x00000000ff107431 */ /* 0x000fd600000001ff */
[----:B------:R-:W-:Y:S05]  /*0180*/  @!P0 BRA `(.L_x_35) ;  /* 0x0000000400f08947 */ /* 0x000fea0003800000 */
[C---:B------:R-:W-:Y:S01]  /*0190*/  LOP3.LUT R7, R2.reuse, 0x7ffffff8, RZ, 0xc0, !PT ;  /* 0x7ffffff802077812 */ /* 0x040fe200078ec0ff */
[----:B------:R-:W-:Y:S01]  /*01a0*/  IMAD R9, R3, UR8, R0 ;  /* 0x0000000803097c24 */ /* 0x000fe2000f8e0200 */
[----:B------:R-:W-:Y:S01]  /*01b0*/  LOP3.LUT R8, R2, 0x7, RZ, 0xc0, !PT ;  /* 0x0000000702087812 */ /* 0x000fe200078ec0ff */
[----:B------:R-:W-:Y:S01]  /*01c0*/  UMOV UR4, URZ ;  /* 0x000000ff00047c82 */ /* 0x000fe20008000000 */
[----:B------:R-:W-:Y:S02]  /*01d0*/  MOV R16, RZ ;  /* 0x000000ff00107202 */ /* 0x000fe40000000f00 */
[----:B------:R-:W-:-:S07]  /*01e0*/  IADD3 R10, PT, PT, -R7, RZ, RZ ;  /* 0x000000ff070a7210 */ /* 0x000fce0007ffe1ff */
.L_x_40:
[----:B------:R-:W1:Y:S01]  /*01f0*/  LDC R2, c[0x0][0x39c] ;  /* 0x0000e700ff027b82 */ /* 0x000e620000000800 */
[----:B------:R-:W-:Y:S02]  /*0200*/  MOV R6, RZ ;  /* 0x000000ff00067202 */ /* 0x000fe40000000f00 */
[----:B-1----:R-:W-:Y:S01]  /*0210*/  ISETP.GE.U32.AND P0, PT, R2, 0x8, PT ;  /* 0x000000080200780c */ /* 0x002fe20003f06070 */
[----:B------:R-:W-:-:S04]  /*0220*/  IMAD R11, R5, R2, UR4 ;  /* 0x00000004050b7e24 */ /* 0x000fc8000f8e0202 */
[----:B------:R-:W-:-:S08]  /*0230*/  IMAD R11, R11, R2, RZ ;  /* 0x000000020b0b7224 */ /* 0x000fd000078e02ff */
[----:B------:R-:W-:Y:S05]  /*0240*/  @!P0 BRA `(.L_x_36) ;  /* 0x0000000000b48947 */ /* 0x000fea0003800000 */
[----:B------:R-:W-:Y:S02]  /*0250*/  IADD3 R18, PT, PT, R9, UR4, RZ ;  /* 0x0000000409127c10 */ /* 0x000fe4000fffe0ff */
[----:B------:R-:W-:Y:S02]  /*0260*/  MOV R6, R11 ;  /* 0x0000000b00067202 */ /* 0x000fe40000000f00 */
[----:B------:R-:W-:-:S07]  /*0270*/  MOV R19, R10 ;  /* 0x0000000a00137202 */ /* 0x000fce0000000f00 */
.L_x_37:
[----:B------:R-:W1:Y:S08]  /*0280*/  LDC.64 R20, c[0x0][0x380] ;  /* 0x0000e000ff147b82 */ /* 0x000e700000000a00 */
[----:B------:R-:W2:Y:S08]  /*0290*/  LDC.64 R12, c[0x0][0x388] ;  /* 0x0000e200ff0c7b82 */ /* 0x000eb00000000a00 */
[----:B------:R-:W3:Y:S01]  /*02a0*/  LDC R27, c[0x0][0x398] ;  /* 0x0000e600ff1b7b82 */ /* 0x000ee20000000800 */
[----:B-1----:R-:W-:-:S05]  /*02b0*/  IMAD.WIDE R20, R18, 0x4, R20 ;  /* 0x0000000412147825 */ /* 0x002fca00078e0214 */
[----:B0-----:R3:W4:Y:S01]  /*02c0*/  LDG.E R17, desc[UR6][R20.64] ;  /* 0x0000000614117981 */ /* 0x001722000c1e1900 */
[----:B--2---:R-:W-:-:S05]  /*02d0*/  IMAD.WIDE R12, R6, 0x4, R12 ;  /* 0x00000004060c7825 */ /* 0x004fca00078e020c */
[----:B------:R-:W4:Y:S01]  /*02e0*/  LDG.E R28, desc[UR6][R12.64] ;  /* 0x000000060c1c7981 */ /* 0x000f22000c1e1900 */
[----:B---3--:R-:W-:-:S03]  /*02f0*/  IMAD.WIDE R20, R27, 0x4, R20 ;  /* 0x000000041b147825 */ /* 0x008fc600078e0214 */
[----:B------:R-:W2:Y:S04]  /*0300*/  LDG.E R24, desc[UR6][R12.64+0x4] ;  /* 0x000004060c187981 */ /* 0x000ea8000c1e1900 */
[----:B------:R-:W2:Y:S01]  /*0310*/  LDG.E R25, desc[UR6][R20.64] ;  /* 0x0000000614197981 */ /* 0x000ea2000c1e1900 */
[----:B------:R-:W-:-:S03]  /*0320*/  IMAD.WIDE R22, R27, 0x4, R20 ;  /* 0x000000041b167825 */ /* 0x000fc600078e0214 */
[----:B------:R-:W3:Y:S04]  /*0330*/  LDG.E R26, desc[UR6][R12.64+0x8] ;  /* 0x000008060c1a7981 */ /* 0x000ee8000c1e1900 */
[----:B------:R4:W3:Y:S01]  /*0340*/  LDG.E R29, desc[UR6][R22.64] ;  /* 0x00000006161d7981 */ /* 0x0008e2000c1e1900 */
[----:B------:R-:W-:-:S04]  /*0350*/  IMAD.WIDE R14, R27, 0x4, R22 ;  /* 0x000000041b0e7825 */ /* 0x000fc800078e0216 */
[----:B----4-:R-:W-:Y:S01]  /*0360*/  FFMA R22, R17, R28, R16 ;  /* 0x0000001c11167223 */ /* 0x010fe20000000010 */
[----:B------:R-:W-:Y:S01]  /*0370*/  IMAD.WIDE R16, R27, 0x4, R14 ;  /* 0x000000041b107825 */ /* 0x000fe200078e020e */
[----:B------:R2:W4:Y:S03]  /*0380*/  LDG.E R28, desc[UR6][R14.64] ;  /* 0x000000060e1c7981 */ /* 0x000526000c1e1900 */
[----:B--2---:R-:W-:Y:S01]  /*0390*/  FFMA R14, R25, R24, R22 ;  /* 0x00000018190e7223 */ /* 0x004fe20000000016 */
[----:B------:R-:W-:Y:S01]  /*03a0*/  IMAD.WIDE R24, R27, 0x4, R16 ;  /* 0x000000041b187825 */ /* 0x000fe200078e0210 */
[----:B------:R4:W2:Y:S03]  /*03b0*/  LDG.E R22, desc[UR6][R16.64] ;  /* 0x0000000610167981 */ /* 0x0008a6000c1e1900 */
[----:B---3--:R-:W-:-:S02]  /*03c0*/  FFMA R29, R29, R26, R14 ;  /* 0x0000001a1d1d7223 */ /* 0x008fc4000000000e */
[----:B------:R-:W2:Y:S01]  /*03d0*/  LDG.E R26, desc[UR6][R12.64+0x10] ;  /* 0x000010060c1a7981 */ /* 0x000ea2000c1e1900 */
[----:B------:R-:W-:-:S03]  /*03e0*/  IMAD.WIDE R20, R27, 0x4, R24 ;  /* 0x000000041b147825 */ /* 0x000fc600078e0218 */
[----:B------:R-:W3:Y:S04]  /*03f0*/  LDG.E R23, desc[UR6][R24.64] ;  /* 0x0000000618177981 */ /* 0x000ee8000c1e1900 */
[----:B------:R-:W4:Y:S01]  /*0400*/  LDG.E R17, desc[UR6][R12.64+0xc] ;  /* 0x00000c060c117981 */ /* 0x000f22000c1e1900 */
[----:B------:R-:W-:-:S03]  /*0410*/  IMAD.WIDE R14, R27, 0x4, R20 ;  /* 0x000000041b0e7825 */ /* 0x000fc600078e0214 */
[----:B------:R-:W5:Y:S04]  /*0420*/  LDG.E R16, desc[UR6][R12.64+0x18] ;  /* 0x000018060c107981 */ /* 0x000f68000c1e1900 */
[----:B------:R-:W3:Y:S04]  /*0430*/  LDG.E R24, desc[UR6][R12.64+0x14] ;  /* 0x000014060c187981 */ /* 0x000ee8000c1e1900 */
[----:B------:R-:W5:Y:S04]  /*0440*/  LDG.E R25, desc[UR6][R12.64+0x1c] ;  /* 0x00001c060c197981 */ /* 0x000f68000c1e1900 */
[----:B------:R-:W5:Y:S04]  /*0450*/  LDG.E R15, desc[UR6][R14.64] ;  /* 0x000000060e0f7981 */ /* 0x000f68000c1e1900 */
[----:B------:R-:W5:Y:S01]  /*0460*/  LDG.E R13, desc[UR6][R20.64] ;  /* 0x00000006140d7981 */ /* 0x000f62000c1e1900 */
[----:B------:R-:W-:-:S04]  /*0470*/  IADD3 R19, PT, PT, R19, 0x8, RZ ;  /* 0x0000000813137810 */ /* 0x000fc80007ffe0ff */
[----:B------:R-:W-:Y:S02]  /*0480*/  ISETP.NE.AND P0, PT, R19, RZ, PT ;  /* 0x000000ff1300720c */ /* 0x000fe40003f05270 */
[----:B------:R-:W-:Y:S02]  /*0490*/  LEA R18, R27, R18, 0x3 ;  /* 0x000000121b127211 */ /* 0x000fe400078e18ff */
[----:B------:R-:W-:Y:S01]  /*04a0*/  IADD3 R6, PT, PT, R6, 0x8, RZ ;  /* 0x0000000806067810 */ /* 0x000fe20007ffe0ff */
[----:B----4-:R-:W-:-:S04]  /*04b0*/  FFMA R17, R28, R17, R29 ;  /* 0x000000111c117223 */ /* 0x010fc8000000001d */
[----:B--2---:R-:W-:-:S04]  /*04c0*/  FFMA R22, R22, R26, R17 ;  /* 0x0000001a16167223 */ /* 0x004fc80000000011 */
[----:B---3--:R-:W-:-:S04]  /*04d0*/  FFMA R22, R23, R24, R22 ;  /* 0x0000001817167223 */ /* 0x008fc80000000016 */
[----:B-----5:R-:W-:-:S04]  /*04e0*/  FFMA R16, R13, R16, R22 ;  /* 0x000000100d107223 */ /* 0x020fc80000000016 */
[----:B------:R-:W-:Y:S01]  /*04f0*/  FFMA R16, R15, R25, R16 ;  /* 0x000000190f107223 */ /* 0x000fe20000000010 */
[----:B------:R-:W-:Y:S06]  /*0500*/  @P0 BRA `(.L_x_37) ;  /* 0xfffffffc005c0947 */ /* 0x000fec000383ffff */
[----:B------:R-:W-:-:S07]  /*0510*/  MOV R6, R7 ;  /* 0x0000000700067202 */ /* 0x000fce0000000f00 */
.L_x_36:
[----:B------:R-:W-:-:S13]  /*0520*/  ISETP.NE.AND P0, PT, R8, RZ, PT ;  /* 0x000000ff0800720c */ /* 0x000fda0003f05270 */
[----:B------:R-:W-:Y:S05]  /*0530*/  @!P0 BRA `(.L_x_38) ;  /* 0x0000000000f88947 */ /* 0x000fea0003800000 */
[----:B------:R-:W-:Y:S02]  /*0540*/  IADD3 R12, PT, PT, R8, -0x1, RZ ;  /* 0xffffffff080c7810 */ /* 0x000fe40007ffe0ff */
[----:B------:R-:W-:Y:S02]  /*0550*/  LOP3.LUT P1, R24, R2, 0x3, RZ, 0xc0, !PT ;  /* 0x0000000302187812 */ /* 0x000fe4000782c0ff */
[----:B------:R-:W-:-:S13]  /*0560*/  ISETP.GE.U32.AND P0, PT, R12, 0x3, PT ;  /* 0x000000030c00780c */ /* 0x000fda0003f06070 */
[----:B------:R-:W-:Y:S05]  /*0570*/  @!P0 BRA `(.L_x_39) ;  /* 0x0000000000648947 */ /* 0x000fea0003800000 */
[----:B------:R-:W1:Y:S01]  /*0580*/  LDC R19, c[0x0][0x398] ;  /* 0x0000e600ff137b82 */ /* 0x000e620000000800 */
[-C--:B------:R-:W-:Y:S02]  /*0590*/  IADD3 R14, PT, PT, R3, R6.reuse, RZ ;  /* 0x00000006030e7210 */ /* 0x080fe40007ffe0ff */
[----:B------:R-:W-:Y:S02]  /*05a0*/  IADD3 R15, PT, PT, R0, UR4, RZ ;  /* 0x00000004000f7c10 */ /* 0x000fe4000fffe0ff */
[----:B------:R-:W-:-:S03]  /*05b0*/  IADD3 R17, PT, PT, R11, R6, RZ ;  /* 0x000000060b117210 */ /* 0x000fc60007ffe0ff */
[----:B------:R-:W2:Y:S08]  /*05c0*/  LDC.64 R22, c[0x0][0x380] ;  /* 0x0000e000ff167b82 */ /* 0x000eb00000000a00 */
[----:B------:R-:W3:Y:S01]  /*05d0*/  LDC.64 R12, c[0x0][0x388] ;  /* 0x0000e200ff0c7b82 */ /* 0x000ee20000000a00 */
[----:B-1----:R-:W-:-:S04]  /*05e0*/  IMAD R15, R14, R19, R15 ;  /* 0x000000130e0f7224 */ /* 0x002fc800078e020f */
[----:B--2---:R-:W-:-:S04]  /*05f0*/  IMAD.WIDE R22, R15, 0x4, R22 ;  /* 0x000000040f167825 */ /* 0x004fc800078e0216 */
[----:B------:R-:W-:Y:S02]  /*0600*/  IMAD.WIDE R20, R19, 0x4, R22 ;  /* 0x0000000413147825 */ /* 0x000fe400078e0216 */
[----:B0-----:R-:W2:Y:S02]  /*0610*/  LDG.E R23, desc[UR6][R22.64] ;  /* 0x0000000616177981 */ /* 0x001ea4000c1e1900 */
[----:B---3--:R-:W-:-:S04]  /*0620*/  IMAD.WIDE R12, R17, 0x4, R12 ;  /* 0x00000004110c7825 */ /* 0x008fc800078e020c */
[C---:B------:R-:W-:Y:S01]  /*0630*/  IMAD.WIDE R14, R19.reuse, 0x4, R20 ;  /* 0x00000004130e7825 */ /* 0x040fe200078e0214 */
[----:B------:R-:W2:Y:S04]  /*0640*/  LDG.E R17, desc[UR6][R12.64] ;  /* 0x000000060c117981 */ /* 0x000ea8000c1e1900 */
[----:B------:R-:W3:Y:S01]  /*0650*/  LDG.E R20, desc[UR6][R20.64] ;  /* 0x0000000614147981 */ /* 0x000ee2000c1e1900 */
[----:B------:R-:W-:-:S03]  /*0660*/  IMAD.WIDE R18, R19, 0x4, R14 ;  /* 0x0000000413127825 */ /* 0x000fc600078e020e */
        /* <DEDUP_REMOVED lines=10> */
.L_x_39:
[----:B------:R-:W-:Y:S05]  /*0710*/  @!P1 BRA `(.L_x_38) ;  /* 0x0000000000809947 */ /* 0x000fea0003800000 */
[----:B------:R-:W-:Y:S01]  /*0720*/  ISETP.NE.AND P0, PT, R24, 0x1, PT ;  /* 0x000000011800780c */ /* 0x000fe20003f05270 */
[----:B------:R-:W1:Y:S01]  /*0730*/  LDC.64 R18, c[0x0][0x380] ;  /* 0x0000e000ff127b82 */ /* 0x000e620000000a00 */
[----:B------:R-:W-:-:S04]  /*0740*/  LOP3.LUT R12, R2, 0x1, RZ, 0xc0, !PT ;  /* 0x00000001020c7812 */ /* 0x000fc800078ec0ff */
[----:B------:R-:W-:-:S03]  /*0750*/  ISETP.NE.U32.AND P1, PT, R12, 0x1, PT ;  /* 0x000000010c00780c */ /* 0x000fc60003f25070 */
[----:B------:R-:W2:Y:S04]  /*0760*/  LDC.64 R22, c[0x0][0x388] ;  /* 0x0000e200ff167b82 */ /* 0x000ea80000000a00 */
[-C--:B------:R-:W-:Y:S02]  /*0770*/  @P0 IADD3 R20, PT, PT, R3, R6.reuse, RZ ;  /* 0x0000000603140210 */ /* 0x080fe40007ffe0ff */
[----:B------:R-:W-:Y:S02]  /*0780*/  @P0 IADD3 R24, PT, PT, R0, UR4, RZ ;  /* 0x0000000400180c10 */ /* 0x000fe4000fffe0ff */
[----:B------:R-:W3:Y:S01]  /*0790*/  @P0 LDC R21, c[0x0][0x398] ;  /* 0x0000e600ff150b82 */ /* 0x000ee20000000800 */
[----:B------:R-:W-:Y:S02]  /*07a0*/  @P0 IADD3 R27, PT, PT, R11, R6, RZ ;  /* 0x000000060b1b0210 */ /* 0x000fe40007ffe0ff */
[----:B------:R-:W-:-:S04]  /*07b0*/  @P0 IADD3 R6, PT, PT, R6, 0x2, RZ ;  /* 0x0000000206060810 */ /* 0x000fc80007ffe0ff */
[-C--:B------:R-:W-:Y:S01]  /*07c0*/  @!P1 IADD3 R11, PT, PT, R11, R6.reuse, RZ ;  /* 0x000000060b0b9210 */ /* 0x080fe20007ffe0ff */
[----:B------:R-:W4:Y:S01]  /*07d0*/  @!P1 LDC R17, c[0x0][0x398] ;  /* 0x0000e600ff119b82 */ /* 0x000f220000000800 */
[----:B------:R-:W-:-:S07]  /*07e0*/  @!P1 IADD3 R6, PT, PT, R3, R6, RZ ;  /* 0x0000000603069210 */ /* 0x000fce0007ffe0ff */
[----:B------:R-:W5:Y:S01]  /*07f0*/  LDC.64 R12, c[0x0][0x380] ;  /* 0x0000e000ff0c7b82 */ /* 0x000f620000000a00 */
[----:B--2---:R-:W-:-:S07]  /*0800*/  @P0 IMAD.WIDE R22, R27, 0x4, R22 ;  /* 0x000000041b160825 */ /* 0x004fce00078e0216 */
[----:B------:R-:W2:Y:S01]  /*0810*/  LDC.64 R14, c[0x0][0x388] ;  /* 0x0000e200ff0e7b82 */ /* 0x000ea20000000a00 */
[----:B---3--:R-:W-:Y:S01]  /*0820*/  @P0 IMAD R25, R20, R21, R24 ;  /* 0x0000001514190224 */ /* 0x008fe200078e0218 */
[----:B------:R-:W-:-:S03]  /*0830*/  @!P1 IADD3 R24, PT, PT, R0, UR4, RZ ;  /* 0x0000000400189c10 */ /* 0x000fc6000fffe0ff */
[----:B-1----:R-:W-:-:S04]  /*0840*/  @P0 IMAD.WIDE R18, R25, 0x4, R18 ;  /* 0x0000000419120825 */ /* 0x002fc800078e0212 */
[----:B----4-:R-:W-:Y:S02]  /*0850*/  @!P1 IMAD R25, R6, R17, R24 ;  /* 0x0000001106199224 */ /* 0x010fe400078e0218 */
[----:B------:R-:W-:Y:S01]  /*0860*/  @P0 IMAD.WIDE R20, R21, 0x4, R18 ;  /* 0x0000000415140825 */ /* 0x000fe200078e0212 */
[----:B0-----:R-:W3:Y:S04]  /*0870*/  @P0 LDG.E R17, desc[UR6][R22.64] ;  /* 0x0000000616110981 */ /* 0x001ee8000c1e1900 */
[----:B------:R-:W3:Y:S01]  /*0880*/  @P0 LDG.E R19, desc[UR6][R18.64] ;  /* 0x0000000612130981 */ /* 0x000ee2000c1e1900 */
[----:B-----5:R-:W-:-:S03]  /*0890*/  @!P1 IMAD.WIDE R12, R25, 0x4, R12 ;  /* 0x00000004190c9825 */ /* 0x020fc600078e020c */
[----:B------:R-:W4:Y:S01]  /*08a0*/  @P0 LDG.E R20, desc[UR6][R20.64] ;  /* 0x0000000614140981 */ /* 0x000f22000c1e1900 */
[----:B--2---:R-:W-:-:S03]  /*08b0*/  @!P1 IMAD.WIDE R14, R11, 0x4, R14 ;  /* 0x000000040b0e9825 */ /* 0x004fc600078e020e */
[----:B------:R-:W4:Y:S04]  /*08c0*/  @P0 LDG.E R6, desc[UR6][R22.64+0x4] ;  /* 0x0000040616060981 */ /* 0x000f28000c1e1900 */
[----:B------:R-:W2:Y:S04]  /*08d0*/  @!P1 LDG.E R13, desc[UR6][R12.64] ;  /* 0x000000060c0d9981 */ /* 0x000ea8000c1e1900 */
[----:B------:R-:W2:Y:S01]  /*08e0*/  @!P1 LDG.E R14, desc[UR6][R14.64] ;  /* 0x000000060e0e9981 */ /* 0x000ea2000c1e1900 */
[----:B---3--:R-:W-:-:S04]  /*08f0*/  @P0 FFMA R17, R19, R17, R16 ;  /* 0x0000001113110223 */ /* 0x008fc80000000010 */
[----:B----4-:R-:W-:-:S04]  /*0900*/  @P0 FFMA R16, R20, R6, R17 ;  /* 0x0000000614100223 */ /* 0x010fc80000000011 */
[----:B--2---:R-:W-:-:S07]  /*0910*/  @!P1 FFMA R16, R13, R14, R16 ;  /* 0x0000000e0d109223 */ /* 0x004fce0000000010 */
.L_x_38:
[----:B------:R-:W-:-:S06]  /*0920*/  UIADD3 UR4, UPT, UPT, UR4, 0x1, URZ ;  /* 0x0000000104047890 */ /* 0x000fcc000fffe0ff */
[----:B------:R-:W-:-:S13]  /*0930*/  ISETP.NE.AND P0, PT, R2, UR4, PT ;  /* 0x0000000402007c0c */ /* 0x000fda000bf05270 */
[----:B------:R-:W-:Y:S05]  /*0940*/  @P0 BRA `(.L_x_40) ;  /* 0xfffffff800280947 */ /* 0x000fea000383ffff */
.L_x_35:
[----:B------:R-:W1:Y:S01]  /*0950*/  LDC.64 R6, c[0x0][0x388] ;  /* 0x0000e200ff067b82 */ /* 0x000e620000000a00 */
[----:B------:R-:W2:Y:S01]  /*0960*/  LDCU UR4, c[0x0][0x3a0] ;  /* 0x00007400ff0477ac */ /* 0x000ea20008000800 */
[----:B------:R-:W-:-:S04]  /*0970*/  IMAD R2, R2, R2, RZ ;  /* 0x0000000202027224 */ /* 0x000fc800078e02ff */
[----:B--2---:R-:W-:-:S04]  /*0980*/  IMAD R9, R2, UR4, R5 ;  /* 0x0000000402097c24 */ /* 0x004fc8000f8e0205 */
[----:B-1----:R-:W-:Y:S02]  /*0990*/  IMAD.WIDE R6, R9, 0x4, R6 ;  /* 0x0000000409067825 */ /* 0x002fe400078e0206 */
[----:B------:R-:W1:Y:S04]  /*09a0*/  LDC.64 R8, c[0x0][0x390] ;  /* 0x0000e400ff087b82 */ /* 0x000e680000000a00 */
[----:B0-----:R-:W2:Y:S01]  /*09b0*/  LDG.E R7, desc[UR6][R6.64] ;  /* 0x0000000606077981 */ /* 0x001ea2000c1e1900 */
[----:B------:R-:W-:-:S05]  /*09c0*/  IMAD R2, R5, R4, R5 ;  /* 0x0000000405027224 */ /* 0x000fca00078e0205 */
[----:B------:R-:W-:-:S05]  /*09d0*/  IADD3 R3, PT, PT, R3, R2, RZ ;  /* 0x0000000203037210 */ /* 0x000fca0007ffe0ff */
[----:B------:R-:W-:-:S05]  /*09e0*/  IMAD R3, R4, R3, R3 ;  /* 0x0000000304037224 */ /* 0x000fca00078e0203 */
[----:B------:R-:W-:-:S05]  /*09f0*/  IADD3 R3, PT, PT, R0, R3, RZ ;  /* 0x0000000300037210 */ /* 0x000fca0007ffe0ff */
[----:B-1----:R-:W-:-:S04]  /*0a00*/  IMAD.WIDE R2, R3, 0x4, R8 ;  /* 0x0000000403027825 */ /* 0x002fc800078e0208 */
[----:B--2---:R-:W-:-:S05]  /*0a10*/  FADD R5, R7, R16 ;  /* 0x0000001007057221 */ /* 0x004fca0000000000 */
[----:B------:R-:W-:Y:S01]  /*0a20*/  STG.E desc[UR6][R2.64], R5 ;  /* 0x0000000502007986 */ /* 0x000fe2000c101906 */
[----:B------:R-:W-:Y:S05]  /*0a30*/  EXIT ;  /* 0x000000000000794d */ /* 0x000fea0003800000 */
.L_x_41:
        /* <DEDUP_REMOVED lines=12> */
.L_x_48:


//--------------------- .nv.shared.reserved.0     --------------------------
	.section	.nv.shared.reserved.0,"aw",@nobits
	.weak		__nv_reservedSMEM_offset_0_alias
	.size		__nv_reservedSMEM_offset_0_alias, 0, 64
	.other		__nv_reservedSMEM_offset_0_alias,@"STO_CUDA_RESERVED_SHARED STV_DEFAULT"
__nv_reservedSMEM_offset_0_alias:
	.zero		0
	.zero		64


//--------------------- .nv.constant0._Z7maxPoolPKfPfiiii --------------------------
	.section	.nv.constant0._Z7maxPoolPKfPfiiii,"a",@progbits
	.sectionflags	@""
	.align	4
.nv.constant0._Z7maxPoolPKfPfiiii:
	.zero		928


//--------------------- .nv.constant0._Z4tanhPfi  --------------------------
	.section	.nv.constant0._Z4tanhPfi,"a",@progbits
	.sectionflags	@""
	.align	4
.nv.constant0._Z4tanhPfi:
	.zero		908


//--------------------- .nv.constant0._Z4reluPfS_i --------------------------
	.section	.nv.constant0._Z4reluPfS_i,"a",@progbits
	.sectionflags	@""
	.align	4
.nv.constant0._Z4reluPfS_i:
	.zero		916


//--------------------- .nv.constant0._Z7convpadPKfS0_Pfiiii --------------------------
	.section	.nv.constant0._Z7convpadPKfS0_Pfiiii,"a",@progbits
	.sectionflags	@""
	.align	4
.nv.constant0._Z7convpadPKfS0_Pfiiii:
	.zero		936


//--------------------- .nv.constant0._Z5fConvPKfS0_Pfii --------------------------
	.section	.nv.constant0._Z5fConvPKfS0_Pfii,"a",@progbits
	.sectionflags	@""
	.align	4
.nv.constant0._Z5fConvPKfS0_Pfii:
	.zero		928


//--------------------- .nv.constant0._Z9fConvReluPKfS0_Pfii --------------------------
	.section	.nv.constant0._Z9fConvReluPKfS0_Pfii,"a",@progbits
	.sectionflags	@""
	.align	4
.nv.constant0._Z9fConvReluPKfS0_Pfii:
	.zero		928


//--------------------- .nv.constant0._Z4convPKfS0_Pfiii --------------------------
	.section	.nv.constant0._Z4convPKfS0_Pfiii,"a",@progbits
	.sectionflags	@""
	.align	4
.nv.constant0._Z4convPKfS0_Pfiii:
	.zero		932


//--------------------- SYMBOLS --------------------------

	.type		.nv.reservedSmem.offset0,@object
	.size		.nv.reservedSmem.offset0,0x4
